def attn_fwd(
    Q,
    K,
    V,
    Out,
    Lse,
    sm_scale,
    stride_qz,
    stride_qh,
    stride_qm,
    stride_qk,
    stride_kz,
    stride_kh,
    stride_kn,
    stride_kk,
    stride_vz,
    stride_vh,
    stride_vn,
    stride_vk,
    stride_oz,
    stride_oh,
    stride_om,
    stride_ok,
    seqlen_q,
    seqlen_k,
    BLOCK_M: tl.constexpr,
    BLOCK_N: tl.constexpr,
    HEAD_DIM: tl.constexpr,
    CAUSAL: tl.constexpr,
):
    start_m = tl.program_id(0)
    off_hz = tl.program_id(1)
    q_off = off_hz * stride_qh
    k_off = off_hz * stride_kh
    v_off = off_hz * stride_vh
    offs_m = start_m * BLOCK_M + tl.arange(0, BLOCK_M)
    offs_d = tl.arange(0, HEAD_DIM)
    offs_n = tl.arange(0, BLOCK_N)
    q_ptrs = Q + q_off + offs_m[:, None] * stride_qm + offs_d[None, :] * stride_qk
    k_ptrs = K + k_off + offs_d[:, None] * stride_kk + offs_n[None, :] * stride_kn
    v_ptrs = V + v_off + offs_n[:, None] * stride_vn + offs_d[None, :] * stride_vk
    m_i = tl.full([BLOCK_M], float("-inf"), dtype=tl.float32)
    l_i = tl.zeros([BLOCK_M], dtype=tl.float32) + 1.0
    acc = tl.zeros([BLOCK_M, HEAD_DIM], dtype=tl.float32)
    q = tl.load(q_ptrs)
    acc, l_i, m_i = _attn_fwd_inner(
        acc,
        l_i,
        m_i,
        q,
        k_ptrs,
        v_ptrs,
        sm_scale,
        stride_kn,
        stride_vn,
        start_m,
        seqlen_k,
        BLOCK_M,
        BLOCK_N,
        HEAD_DIM,
        CAUSAL,
    )
    acc = acc / l_i[:, None]
    lse = m_i + tl.math.log2(l_i) / 1.4426950408889634
    o_ptrs = (
        Out
        + off_hz * stride_oh
        + offs_m[:, None] * stride_om
        + offs_d[None, :] * stride_ok
    )
    tl.store(o_ptrs, acc.to(Out.dtype.element_ty))
    tl.store(Lse + off_hz * seqlen_q + offs_m, lse)

# config = {"BLOCK_M": 256, "BLOCK_N": 32, "HEAD_DIM": 64, "arch": "sm_100", "causal": true, "dtype": "bf16", "num_stages": 2, "num_warps": 16}
# arch = sm_100


// ===== COMPILED SASS (sm_100a) =====

	.target	sm_100a

	.elftype	@"ET_EXEC"


//--------------------- .note.nv.tkinfo           --------------------------
	.section	.note.nv.tkinfo,"",@"SHT_NOTE"
	.sectionflags	@"SHF_NOTE_NV_TKINFO"
	.tkinfo
        /*0018*/ 	.word	0x00000081
        /*0030*/ 	.string	""
        /*0030*/ 	.string	"ptxas-blackwell"
        /*0030*/ 	.string	"Cuda compilation tools, release 12.9, V12.9.86"
        /*0030*/ 	.string	"Build cuda_12.9.r12.9/compiler.36037853_0"
        /*0030*/ 	.string	"-v  -suppress-debug-info  -lineinfo  -arch sm_100a "



//--------------------- .note.nv.cuver            --------------------------
	.section	.note.nv.cuver,"",@"SHT_NOTE"
	.sectionflags	@"SHF_NOTE_NV_CUVER"
        /*0018*/ 	.short	0x0001
        /*001a*/ 	.short	0x0064
        /*001c*/ 	.short	0x0001
        /*001e*/ 	.short	0x0000
        /*0020*/ 	.short	0x0001
        /*0022*/ 	.short	0x0000


//--------------------- .nv.info                  --------------------------
	.section	.nv.info,"",@"SHT_CUDA_INFO"
	.align	4


	//----- nvinfo : EIATTR_REGCOUNT
	.align		4
        /*0000*/ 	.byte	0x04, 0x2f
        /*0002*/ 	.short	(.L_2 - .L_1)
	.align		4
.L_1:
        /*0004*/ 	.word	index@(attn_fwd)
        /*0008*/ 	.word	0x00000068


	//----- nvinfo : EIATTR_FRAME_SIZE
	.align		4
.L_2:
        /*000c*/ 	.byte	0x04, 0x11
        /*000e*/ 	.short	(.L_4 - .L_3)
	.align		4
.L_3:
        /*0010*/ 	.word	index@(attn_fwd)
        /*0014*/ 	.word	0x00000000


	//----- nvinfo : EIATTR_MIN_STACK_SIZE
	.align		4
.L_4:
        /*0018*/ 	.byte	0x04, 0x12
        /*001a*/ 	.short	(.L_6 - .L_5)
	.align		4
.L_5:
        /*001c*/ 	.word	index@(attn_fwd)
        /*0020*/ 	.word	0x00000000
.L_6:


//--------------------- .nv.info.attn_fwd         --------------------------
	.section	.nv.info.attn_fwd,"",@"SHT_CUDA_INFO"
	.sectionflags	@""
	.align	4


	//----- nvinfo : EIATTR_CUDA_API_VERSION
	.align		4
        /*0000*/ 	.byte	0x04, 0x37
        /*0002*/ 	.short	(.L_8 - .L_7)
.L_7:
        /*0004*/ 	.word	0x00000081


	//----- nvinfo : EIATTR_KPARAM_INFO
	.align		4
.L_8:
        /*0008*/ 	.byte	0x04, 0x17
        /*000a*/ 	.short	(.L_10 - .L_9)
.L_9:
        /*000c*/ 	.word	0x00000000
        /*0010*/ 	.short	0x0019
        /*0012*/ 	.short	0x0080
        /*0014*/ 	.byte	0x00, 0xf4, 0x21, 0x00


	//----- nvinfo : EIATTR_KPARAM_INFO
	.align		4
.L_10:
        /*0018*/ 	.byte	0x04, 0x17
        /*001a*/ 	.short	(.L_12 - .L_11)
.L_11:
        /*001c*/ 	.word	0x00000000
        /*0020*/ 	.short	0x0018
        /*0022*/ 	.short	0x0078
        /*0024*/ 	.byte	0x00, 0xf4, 0x21, 0x00


	//----- nvinfo : EIATTR_KPARAM_INFO
	.align		4
.L_12:
        /*0028*/ 	.byte	0x04, 0x17
        /*002a*/ 	.short	(.L_14 - .L_13)
.L_13:
        /*002c*/ 	.word	0x00000000
        /*0030*/ 	.short	0x0017
        /*0032*/ 	.short	0x0070
        /*0034*/ 	.byte	0x00, 0xf0, 0x11, 0x00


	//----- nvinfo : EIATTR_KPARAM_INFO
	.align		4
.L_14:
        /*0038*/ 	.byte	0x04, 0x17
        /*003a*/ 	.short	(.L_16 - .L_15)
.L_15:
        /*003c*/ 	.word	0x00000000
        /*0040*/ 	.short	0x0016
        /*0042*/ 	.short	0x006c
        /*0044*/ 	.byte	0x00, 0xf0, 0x11, 0x00


	//----- nvinfo : EIATTR_KPARAM_INFO
	.align		4
.L_16:
        /*0048*/ 	.byte	0x04, 0x17
        /*004a*/ 	.short	(.L_18 - .L_17)
.L_17:
        /*004c*/ 	.word	0x00000000
        /*0050*/ 	.short	0x0015
        /*0052*/ 	.short	0x0068
        /*0054*/ 	.byte	0x00, 0xf0, 0x11, 0x00


	//----- nvinfo : EIATTR_KPARAM_INFO
	.align		4
.L_18:
        /*0058*/ 	.byte	0x04, 0x17
        /*005a*/ 	.short	(.L_20 - .L_19)
.L_19:
        /*005c*/ 	.word	0x00000000
        /*0060*/ 	.short	0x0014
        /*0062*/ 	.short	0x0064
        /*0064*/ 	.byte	0x00, 0xf0, 0x11, 0x00


	//----- nvinfo : EIATTR_KPARAM_INFO
	.align		4
.L_20:
        /*0068*/ 	.byte	0x04, 0x17
        /*006a*/ 	.short	(.L_22 - .L_21)
.L_21:
        /*006c*/ 	.word	0x00000000
        /*0070*/ 	.short	0x0013
        /*0072*/ 	.short	0x0060
        /*0074*/ 	.byte	0x00, 0xf0, 0x11, 0x00


	//----- nvinfo : EIATTR_KPARAM_INFO
	.align		4
.L_22:
        /*0078*/ 	.byte	0x04, 0x17
        /*007a*/ 	.short	(.L_24 - .L_23)
.L_23:
        /*007c*/ 	.word	0x00000000
        /*0080*/ 	.short	0x0012
        /*0082*/ 	.short	0x005c
        /*0084*/ 	.byte	0x00, 0xf0, 0x11, 0x00


	//----- nvinfo : EIATTR_KPARAM_INFO
	.align		4
.L_24:
        /*0088*/ 	.byte	0x04, 0x17
        /*008a*/ 	.short	(.L_26 - .L_25)
.L_25:
        /*008c*/ 	.word	0x00000000
        /*0090*/ 	.short	0x0011
        /*0092*/ 	.short	0x0058
        /*0094*/ 	.byte	0x00, 0xf0, 0x11, 0x00


	//----- nvinfo : EIATTR_KPARAM_INFO
	.align		4
.L_26:
        /*0098*/ 	.byte	0x04, 0x17
        /*009a*/ 	.short	(.L_28 - .L_27)
.L_27:
        /*009c*/ 	.word	0x00000000
        /*00a0*/ 	.short	0x0010
        /*00a2*/ 	.short	0x0054
        /*00a4*/ 	.byte	0x00, 0xf0, 0x11, 0x00


	//----- nvinfo : EIATTR_KPARAM_INFO
	.align		4
.L_28:
        /*00a8*/ 	.byte	0x04, 0x17
        /*00aa*/ 	.short	(.L_30 - .L_29)
.L_29:
        /*00ac*/ 	.word	0x00000000
        /*00b0*/ 	.short	0x000f
        /*00b2*/ 	.short	0x0050
        /*00b4*/ 	.byte	0x00, 0xf0, 0x11, 0x00


	//----- nvinfo : EIATTR_KPARAM_INFO
	.align		4
.L_30:
        /*00b8*/ 	.byte	0x04, 0x17
        /*00ba*/ 	.short	(.L_32 - .L_31)
.L_31:
        /*00bc*/ 	.word	0x00000000
        /*00c0*/ 	.short	0x000e
        /*00c2*/ 	.short	0x004c
        /*00c4*/ 	.byte	0x00, 0xf0, 0x11, 0x00


	//----- nvinfo : EIATTR_KPARAM_INFO
	.align		4
.L_32:
        /*00c8*/ 	.byte	0x04, 0x17
        /*00ca*/ 	.short	(.L_34 - .L_33)
.L_33:
        /*00cc*/ 	.word	0x00000000
        /*00d0*/ 	.short	0x000d
        /*00d2*/ 	.short	0x0048
        /*00d4*/ 	.byte	0x00, 0xf0, 0x11, 0x00


	//----- nvinfo : EIATTR_KPARAM_INFO
	.align		4
.L_34:
        /*00d8*/ 	.byte	0x04, 0x17
        /*00da*/ 	.short	(.L_36 - .L_35)
.L_35:
        /*00dc*/ 	.word	0x00000000
        /*00e0*/ 	.short	0x000c
        /*00e2*/ 	.short	0x0044
        /*00e4*/ 	.byte	0x00, 0xf0, 0x11, 0x00


	//----- nvinfo : EIATTR_KPARAM_INFO
	.align		4
.L_36:
        /*00e8*/ 	.byte	0x04, 0x17
        /*00ea*/ 	.short	(.L_38 - .L_37)
.L_37:
        /*00ec*/ 	.word	0x00000000
        /*00f0*/ 	.short	0x000b
        /*00f2*/ 	.short	0x0040
        /*00f4*/ 	.byte	0x00, 0xf0, 0x11, 0x00


	//----- nvinfo : EIATTR_KPARAM_INFO
	.align		4
.L_38:
        /*00f8*/ 	.byte	0x04, 0x17
        /*00fa*/ 	.short	(.L_40 - .L_39)
.L_39:
        /*00fc*/ 	.word	0x00000000
        /*0100*/ 	.short	0x000a
        /*0102*/ 	.short	0x003c
        /*0104*/ 	.byte	0x00, 0xf0, 0x11, 0x00


	//----- nvinfo : EIATTR_KPARAM_INFO
	.align		4
.L_40:
        /*0108*/ 	.byte	0x04, 0x17
        /*010a*/ 	.short	(.L_42 - .L_41)
.L_41:
        /*010c*/ 	.word	0x00000000
        /*0110*/ 	.short	0x0009
        /*0112*/ 	.short	0x0038
        /*0114*/ 	.byte	0x00, 0xf0, 0x11, 0x00


	//----- nvinfo : EIATTR_KPARAM_INFO
	.align		4
.L_42:
        /*0118*/ 	.byte	0x04, 0x17
        /*011a*/ 	.short	(.L_44 - .L_43)
.L_43:
        /*011c*/ 	.word	0x00000000
        /*0120*/ 	.short	0x0008
        /*0122*/ 	.short	0x0034
        /*0124*/ 	.byte	0x00, 0xf0, 0x11, 0x00


	//----- nvinfo : EIATTR_KPARAM_INFO
	.align		4
.L_44:
        /*0128*/ 	.byte	0x04, 0x17
        /*012a*/ 	.short	(.L_46 - .L_45)
.L_45:
        /*012c*/ 	.word	0x00000000
        /*0130*/ 	.short	0x0007
        /*0132*/ 	.short	0x0030
        /*0134*/ 	.byte	0x00, 0xf0, 0x11, 0x00


	//----- nvinfo : EIATTR_KPARAM_INFO
	.align		4
.L_46:
        /*0138*/ 	.byte	0x04, 0x17
        /*013a*/ 	.short	(.L_48 - .L_47)
.L_47:
        /*013c*/ 	.word	0x00000000
        /*0140*/ 	.short	0x0006
        /*0142*/ 	.short	0x002c
        /*0144*/ 	.byte	0x00, 0xf0, 0x11, 0x00


	//----- nvinfo : EIATTR_KPARAM_INFO
	.align		4
.L_48:
        /*0148*/ 	.byte	0x04, 0x17
        /*014a*/ 	.short	(.L_50 - .L_49)
.L_49:
        /*014c*/ 	.word	0x00000000
        /*0150*/ 	.short	0x0005
        /*0152*/ 	.short	0x0028
        /*0154*/ 	.byte	0x00, 0xf0, 0x11, 0x00


	//----- nvinfo : EIATTR_KPARAM_INFO
	.align		4
.L_50:
        /*0158*/ 	.byte	0x04, 0x17
        /*015a*/ 	.short	(.L_52 - .L_51)
.L_51:
        /*015c*/ 	.word	0x00000000
        /*0160*/ 	.short	0x0004
        /*0162*/ 	.short	0x0020
        /*0164*/ 	.byte	0x00, 0xf4, 0x21, 0x00


	//----- nvinfo : EIATTR_KPARAM_INFO
	.align		4
.L_52:
        /*0168*/ 	.byte	0x04, 0x17
        /*016a*/ 	.short	(.L_54 - .L_53)
.L_53:
        /*016c*/ 	.word	0x00000000
        /*0170*/ 	.short	0x0003
        /*0172*/ 	.short	0x0018
        /*0174*/ 	.byte	0x00, 0xf4, 0x21, 0x00


	//----- nvinfo : EIATTR_KPARAM_INFO
	.align		4
.L_54:
        /*0178*/ 	.byte	0x04, 0x17
        /*017a*/ 	.short	(.L_56 - .L_55)
.L_55:
        /*017c*/ 	.word	0x00000000
        /*0180*/ 	.short	0x0002
        /*0182*/ 	.short	0x0010
        /*0184*/ 	.byte	0x00, 0xf4, 0x21, 0x00


	//----- nvinfo : EIATTR_KPARAM_INFO
	.align		4
.L_56:
        /*0188*/ 	.byte	0x04, 0x17
        /*018a*/ 	.short	(.L_58 - .L_57)
.L_57:
        /*018c*/ 	.word	0x00000000
        /*0190*/ 	.short	0x0001
        /*0192*/ 	.short	0x0008
        /*0194*/ 	.byte	0x00, 0xf4, 0x21, 0x00


	//----- nvinfo : EIATTR_KPARAM_INFO
	.align		4
.L_58:
        /*0198*/ 	.byte	0x04, 0x17
        /*019a*/ 	.short	(.L_60 - .L_59)
.L_59:
        /*019c*/ 	.word	0x00000000
        /*01a0*/ 	.short	0x0000
        /*01a2*/ 	.short	0x0000
        /*01a4*/ 	.byte	0x00, 0xf4, 0x21, 0x00


	//----- nvinfo : EIATTR_SPARSE_MMA_MASK
	.align		4
.L_60:
        /*01a8*/ 	.byte	0x03, 0x50
        /*01aa*/ 	.short	0x0000


	//----- nvinfo : EIATTR_MAXREG_COUNT
	.align		4
        /*01ac*/ 	.byte	0x03, 0x1b
        /*01ae*/ 	.short	0x0080


	//----- nvinfo : EIATTR_NUM_BARRIERS
	.align		4
        /*01b0*/ 	.byte	0x02, 0x4c
        /*01b2*/ 	.byte	0x01
	.zero		1


	//----- nvinfo : EIATTR_COOP_GROUP_MASK_REGIDS
	.align		4
        /*01b4*/ 	.byte	0x04, 0x29
        /*01b6*/ 	.short	(.L_62 - .L_61)


	//   ....[0]....
.L_61:
        /*01b8*/ 	.word	0xffffffff


	//   ....[1]....
        /*01bc*/ 	.word	0xffffffff


	//   ....[2]....
        /*01c0*/ 	.word	0xffffffff


	//   ....[3]....
        /*01c4*/ 	.word	0xffffffff


	//   ....[4]....
        /*01c8*/ 	.word	0xffffffff


	//   ....[5]....
        /*01cc*/ 	.word	0xffffffff


	//   ....[6]....
        /*01d0*/ 	.word	0xffffffff


	//   ....[7]....
        /*01d4*/ 	.word	0xffffffff


	//----- nvinfo : EIATTR_COOP_GROUP_INSTR_OFFSETS
	.align		4
.L_62:
        /*01d8*/ 	.byte	0x04, 0x28
        /*01da*/ 	.short	(.L_64 - .L_63)


	//   ....[0]....
.L_63:
        /*01dc*/ 	.word	0x00001db0


	//   ....[1]....
        /*01e0*/ 	.word	0x00001df0


	//   ....[2]....
        /*01e4*/ 	.word	0x00001e10


	//   ....[3]....
        /*01e8*/ 	.word	0x00001e30


	//   ....[4]....
        /*01ec*/ 	.word	0x00002540


	//   ....[5]....
        /*01f0*/ 	.word	0x00002550


	//   ....[6]....
        /*01f4*/ 	.word	0x000026c0


	//   ....[7]....
        /*01f8*/ 	.word	0x000026e0


	//----- nvinfo : EIATTR_VRC_CTA_INIT_COUNT
	.align		4
.L_64:
        /*01fc*/ 	.byte	0x02, 0x4a
	.zero		1
	.zero		1


	//----- nvinfo : EIATTR_EXIT_INSTR_OFFSETS
	.align		4
        /*0200*/ 	.byte	0x04, 0x1c
        /*0202*/ 	.short	(.L_66 - .L_65)


	//   ....[0]....
.L_65:
        /*0204*/ 	.word	0x000040d0


	//   ....[1]....
        /*0208*/ 	.word	0x00004100


	//----- nvinfo : EIATTR_REQNTID
	.align		4
.L_66:
        /*020c*/ 	.byte	0x04, 0x10
        /*020e*/ 	.short	(.L_68 - .L_67)
.L_67:
        /*0210*/ 	.word	0x00000200
        /*0214*/ 	.word	0x00000001
        /*0218*/ 	.word	0x00000001


	//----- nvinfo : EIATTR_CBANK_PARAM_SIZE
	.align		4
.L_68:
        /*021c*/ 	.byte	0x03, 0x19
        /*021e*/ 	.short	0x0088


	//----- nvinfo : EIATTR_PARAM_CBANK
	.align		4
        /*0220*/ 	.byte	0x04, 0x0a
        /*0222*/ 	.short	(.L_70 - .L_69)
	.align		4
.L_69:
        /*0224*/ 	.word	index@(.nv.constant0.attn_fwd)
        /*0228*/ 	.short	0x0380
        /*022a*/ 	.short	0x0088


	//----- nvinfo : EIATTR_SW_WAR
	.align		4
.L_70:
        /*022c*/ 	.byte	0x04, 0x36
        /*022e*/ 	.short	(.L_72 - .L_71)
.L_71:
        /*0230*/ 	.word	0x00000008
.L_72:


//--------------------- .nv.compat                --------------------------
	.section	.nv.compat,"",@"SHT_CUDA_COMPAT_INFO"
	.align	4
        /*0000*/ 	.byte	0x02, 0x02, 0x01, 0x00, 0x02, 0x05, 0x05, 0x00, 0x02, 0x03, 0x00, 0x00, 0x02, 0x06, 0x01, 0x00


//--------------------- .nv.callgraph             --------------------------
	.section	.nv.callgraph,"",@"SHT_CUDA_CALLGRAPH"
	.align	4
	.sectionentsize	8
	.align		4
        /*0000*/ 	.word	0x00000000
	.align		4
        /*0004*/ 	.word	0xffffffff
	.align		4
        /*0008*/ 	.word	0x00000000
	.align		4
        /*000c*/ 	.word	0xfffffffe
	.align		4
        /*0010*/ 	.word	0x00000000
	.align		4
        /*0014*/ 	.word	0xfffffffd
	.align		4
        /*0018*/ 	.word	0x00000000
	.align		4
        /*001c*/ 	.word	0xfffffffc


//--------------------- .nv.constant4             --------------------------
	.section	.nv.constant4,"a",@progbits
	.align	8
	.align		8
.nv.constant4:
        /*0000*/ 	.dword	_$_str


//--------------------- .text.attn_fwd            --------------------------
	.section	.text.attn_fwd,"ax",@progbits
	.align	128
        .global         attn_fwd
        .type           attn_fwd,@function
        .size           attn_fwd,(.L_x_3 - attn_fwd)
        .other          attn_fwd,@"STO_CUDA_ENTRY STV_DEFAULT"
attn_fwd:
.text.attn_fwd:
[----:B------:R-:W0:Y:S01]  /*0000*/  LDC R1, c[0x0][0x37c] ;  /* 0x0000df00ff017b82 */ /* 0x000e220000000800 */
[----:B------:R-:W1:Y:S07]  /*0010*/  S2R R0, SR_TID.X ;  /* 0x0000000000007919 */ /* 0x000e6e0000002100 */
[----:B------:R-:W2:Y:S01]  /*0020*/  S2UR UR9, SR_CTAID.Y ;  /* 0x00000000000979c3 */ /* 0x000ea20000002600 */
[----:B------:R-:W2:Y:S01]  /*0030*/  LDCU.64 UR4, c[0x0][0x3b0] ;  /* 0x00007600ff0477ac */ /* 0x000ea20008000a00 */
[----:B------:R-:W3:Y:S01]  /*0040*/  S2R R83, SR_CTAID.X ;  /* 0x0000000000537919 */ /* 0x000ee20000002500 */
[----:B------:R-:W4:Y:S05]  /*0050*/  LDCU.64 UR14, c[0x0][0x358] ;  /* 0x00006b00ff0e77ac */ /* 0x000f2a0008000a00 */
[----:B------:R-:W5:Y:S08]  /*0060*/  LDC R8, c[0x0][0x3b8] ;  /* 0x0000ee00ff087b82 */ /* 0x000f700000000800 */
[----:B------:R-:W0:Y:S01]  /*0070*/  LDC.64 R6, c[0x0][0x380] ;  /* 0x0000e000ff067b82 */ /* 0x000e220000000a00 */
[----:B--2---:R-:W-:-:S04]  /*0080*/  UIMAD UR4, UR9, UR4, URZ ;  /* 0x00000004090472a4 */ /* 0x004fc8000f8e02ff */
[----:B------:R-:W-:Y:S01]  /*0090*/  USHF.L.U32 UR6, UR4, 0x1, URZ ;  /* 0x0000000104067899 */ /* 0x000fe200080006ff */
[----:B-1----:R-:W-:Y:S02]  /*00a0*/  SHF.R.U32.HI R5, RZ, 0x8, R0 ;  /* 0x00000008ff057819 */ /* 0x002fe40000011600 */
[----:B---3--:R-:W-:Y:S02]  /*00b0*/  PRMT R83, R0, 0x6540, R83 ;  /* 0x0000654000537816 */ /* 0x008fe40000000053 */
[----:B------:R-:W-:-:S03]  /*00c0*/  SGXT.U32 R5, R5, 0x1 ;  /* 0x000000010505781a */ /* 0x000fc60000000000 */
[----:B------:R-:W-:Y:S01]  /*00d0*/  IMAD R2, R83, UR5, RZ ;  /* 0x0000000553027c24 */ /* 0x000fe2000f8e02ff */
[----:B------:R-:W-:Y:S01]  /*00e0*/  UIMAD.WIDE UR4, UR4, 0x2, URZ ;  /* 0x00000002040478a5 */ /* 0x000fe2000f8e02ff */
[----:B-----5:R-:W-:Y:S02]  /*00f0*/  IMAD R5, R5, R8, RZ ;  /* 0x0000000805057224 */ /* 0x020fe400078e02ff */
[C---:B------:R-:W-:Y:S02]  /*0100*/  IMAD.SHL.U32 R3, R2.reuse, 0x2, RZ ;  /* 0x0000000202037824 */ /* 0x040fe400078e00ff */
[----:B------:R-:W-:-:S03]  /*0110*/  IMAD.HI R2, R2, 0x2, RZ ;  /* 0x0000000202027827 */ /* 0x000fc600078e02ff */
[----:B0-----:R-:W-:Y:S01]  /*0120*/  IADD3 R4, P0, P1, R3, UR6, R6 ;  /* 0x0000000603047c10 */ /* 0x001fe2000f91e006 */
[----:B------:R-:W-:-:S03]  /*0130*/  IMAD R3, R8, 0x2, R5 ;  /* 0x0000000208037824 */ /* 0x000fc600078e0205 */
[----:B------:R-:W-:Y:S01]  /*0140*/  IADD3.X R2, PT, PT, R2, UR5, R7, P0, P1 ;  /* 0x0000000502027c10 */ /* 0x000fe200087e2407 */
[C---:B------:R-:W-:Y:S01]  /*0150*/  IMAD R7, R8.reuse, 0x2, R3 ;  /* 0x0000000208077824 */ /* 0x040fe200078e0203 */
[-C--:B------:R-:W-:Y:S02]  /*0160*/  LEA R10, P0, R5, R4.reuse, 0x1 ;  /* 0x00000004050a7211 */ /* 0x080fe400078008ff */
[----:B------:R-:W-:Y:S01]  /*0170*/  LEA R12, P1, R3, R4, 0x1 ;  /* 0x00000004030c7211 */ /* 0x000fe200078208ff */
[----:B------:R-:W-:Y:S01]  /*0180*/  IMAD R9, R8, 0x2, R7 ;  /* 0x0000000208097824 */ /* 0x000fe200078e0207 */
[----:B------:R-:W-:Y:S02]  /*0190*/  LEA.HI.X.SX32 R11, R5, R2, 0x1, P0 ;  /* 0x00000002050b7211 */ /* 0x000fe400000f0eff */
[----:B------:R-:W-:Y:S02]  /*01a0*/  LEA R14, P0, R7, R4, 0x1 ;  /* 0x00000004070e7211 */ /* 0x000fe400078008ff */
[----:B------:R-:W-:-:S02]  /*01b0*/  LEA.HI.X.SX32 R13, R3, R2, 0x1, P1 ;  /* 0x00000002030d7211 */ /* 0x000fc400008f0eff */
[----:B------:R-:W-:Y:S01]  /*01c0*/  LEA.HI.X.SX32 R15, R7, R2, 0x1, P0 ;  /* 0x00000002070f7211 */ /* 0x000fe200000f0eff */
[C---:B------:R-:W-:Y:S01]  /*01d0*/  IMAD R7, R8.reuse, 0x2, R9 ;  /* 0x0000000208077824 */ /* 0x040fe200078e0209 */
[C---:B------:R-:W-:Y:S01]  /*01e0*/  LEA R16, P0, R9.reuse, R4, 0x1 ;  /* 0x0000000409107211 */ /* 0x040fe200078008ff */
[----:B----4-:R0:W2:Y:S02]  /*01f0*/  LDG.E.U16 R3, desc[UR14][R10.64] ;  /* 0x0000000e0a037981 */ /* 0x0100a4000c1e1500 */
[C---:B------:R-:W-:Y:S01]  /*0200*/  IMAD R21, R8.reuse, 0x2, R7 ;  /* 0x0000000208157824 */ /* 0x040fe200078e0207 */
[----:B------:R-:W-:Y:S01]  /*0210*/  LEA.HI.X.SX32 R17, R9, R2, 0x1, P0 ;  /* 0x0000000209117211 */ /* 0x000fe200000f0eff */
[----:B------:R1:W3:Y:S01]  /*0220*/  LDG.E.U16 R5, desc[UR14][R12.64] ;  /* 0x0000000e0c057981 */ /* 0x0002e2000c1e1500 */
[-C--:B------:R-:W-:Y:S01]  /*0230*/  LEA R18, P1, R7, R4.reuse, 0x1 ;  /* 0x0000000407127211 */ /* 0x080fe200078208ff */
[----:B------:R-:W-:Y:S01]  /*0240*/  IMAD R9, R8, 0x2, R21 ;  /* 0x0000000208097824 */ /* 0x000fe200078e0215 */
[----:B------:R-:W-:Y:S01]  /*0250*/  LEA R20, P0, R21, R4, 0x1 ;  /* 0x0000000415147211 */ /* 0x000fe200078008ff */
[----:B------:R4:W5:Y:S01]  /*0260*/  LDG.E.U16 R6, desc[UR14][R14.64] ;  /* 0x0000000e0e067981 */ /* 0x000962000c1e1500 */
[----:B------:R-:W-:-:S02]  /*0270*/  LEA.HI.X.SX32 R19, R7, R2, 0x1, P1 ;  /* 0x0000000207137211 */ /* 0x000fc400008f0eff */
[----:B------:R-:W-:Y:S01]  /*0280*/  LEA.HI.X.SX32 R21, R21, R2, 0x1, P0 ;  /* 0x0000000215157211 */ /* 0x000fe200000f0eff */
[----:B------:R4:W3:Y:S01]  /*0290*/  LDG.E.U16 R7, desc[UR14][R16.64] ;  /* 0x0000000e10077981 */ /* 0x0008e2000c1e1500 */
[C---:B0-----:R-:W-:Y:S02]  /*02a0*/  LEA R10, P0, R9.reuse, R4, 0x1 ;  /* 0x00000004090a7211 */ /* 0x041fe400078008ff */
[----:B-1----:R-:W-:Y:S01]  /*02b0*/  LEA R13, R8, R9, 0x1 ;  /* 0x00000009080d7211 */ /* 0x002fe200078e08ff */
[----:B------:R-:W3:Y:S01]  /*02c0*/  LDG.E.U16 R24, desc[UR14][R18.64] ;  /* 0x0000000e12187981 */ /* 0x000ee2000c1e1500 */
[----:B------:R-:W-:-:S03]  /*02d0*/  LEA.HI.X.SX32 R11, R9, R2, 0x1, P0 ;  /* 0x00000002090b7211 */ /* 0x000fc600000f0eff */
[C---:B------:R-:W-:Y:S01]  /*02e0*/  IMAD R9, R8.reuse, 0x2, R13 ;  /* 0x0000000208097824 */ /* 0x040fe200078e020d */
[-C--:B------:R-:W-:Y:S01]  /*02f0*/  LEA R12, P0, R13, R4.reuse, 0x1 ;  /* 0x000000040d0c7211 */ /* 0x080fe200078008ff */
[----:B------:R0:W5:Y:S02]  /*0300*/  LDG.E.U16 R26, desc[UR14][R20.64] ;  /* 0x0000000e141a7981 */ /* 0x000164000c1e1500 */
[C---:B------:R-:W-:Y:S01]  /*0310*/  IMAD R23, R8.reuse, 0x2, R9 ;  /* 0x0000000208177824 */ /* 0x040fe200078e0209 */
[----:B----4-:R-:W-:Y:S01]  /*0320*/  LEA R14, P1, R9, R4, 0x1 ;  /* 0x00000004090e7211 */ /* 0x010fe200078208ff */
[----:B------:R1:W4:Y:S01]  /*0330*/  LDG.E.U16 R28, desc[UR14][R10.64] ;  /* 0x0000000e0a1c7981 */ /* 0x000322000c1e1500 */
[-C--:B------:R-:W-:Y:S02]  /*0340*/  LEA.HI.X.SX32 R13, R13, R2.reuse, 0x1, P0 ;  /* 0x000000020d0d7211 */ /* 0x080fe400000f0eff */
[----:B------:R-:W-:Y:S01]  /*0350*/  LEA.HI.X.SX32 R15, R9, R2, 0x1, P1 ;  /* 0x00000002090f7211 */ /* 0x000fe200008f0eff */
[C---:B------:R-:W-:Y:S01]  /*0360*/  IMAD R9, R8.reuse, 0x2, R23 ;  /* 0x0000000208097824 */ /* 0x040fe200078e0217 */
[C---:B------:R-:W-:Y:S01]  /*0370*/  LEA R16, P0, R23.reuse, R4, 0x1 ;  /* 0x0000000417107211 */ /* 0x040fe200078008ff */
[----:B------:R1:W4:Y:S03]  /*0380*/  LDG.E.U16 R30, desc[UR14][R12.64] ;  /* 0x0000000e0c1e7981 */ /* 0x000326000c1e1500 */
[----:B------:R-:W-:Y:S01]  /*0390*/  LEA.HI.X.SX32 R17, R23, R2, 0x1, P0 ;  /* 0x0000000217117211 */ /* 0x000fe200000f0eff */
[C---:B0-----:R-:W-:Y:S01]  /*03a0*/  IMAD R21, R8.reuse, 0x2, R9 ;  /* 0x0000000208157824 */ /* 0x041fe200078e0209 */
[C---:B------:R-:W-:Y:S01]  /*03b0*/  LEA R18, P0, R9.reuse, R4, 0x1 ;  /* 0x0000000409127211 */ /* 0x040fe200078008ff */
[----:B------:R-:W4:Y:S03]  /*03c0*/  LDG.E.U16 R31, desc[UR14][R14.64] ;  /* 0x0000000e0e1f7981 */ /* 0x000f26000c1e1500 */
[----:B------:R-:W-:Y:S01]  /*03d0*/  LEA.HI.X.SX32 R19, R9, R2, 0x1, P0 ;  /* 0x0000000209137211 */ /* 0x000fe200000f0eff */
[C---:B------:R-:W-:Y:S01]  /*03e0*/  IMAD R9, R8.reuse, 0x2, R21 ;  /* 0x0000000208097824 */ /* 0x040fe200078e0215 */
[-C--:B-1----:R-:W-:Y:S01]  /*03f0*/  LEA R10, P0, R21, R4.reuse, 0x1 ;  /* 0x00000004150a7211 */ /* 0x082fe200078008ff */
[----:B------:R0:W5:Y:S02]  /*0400*/  LDG.E.U16 R32, desc[UR14][R16.64] ;  /* 0x0000000e10207981 */ /* 0x000164000c1e1500 */
[----:B------:R-:W-:Y:S01]  /*0410*/  IMAD R23, R8, 0x2, R9 ;  /* 0x0000000208177824 */ /* 0x000fe200078e0209 */
[----:B------:R-:W-:Y:S01]  /*0420*/  LEA R20, P1, R9, R4, 0x1 ;  /* 0x0000000409147211 */ /* 0x000fe200078208ff */
[----:B------:R-:W5:Y:S01]  /*0430*/  LDG.E.U16 R33, desc[UR14][R18.64] ;  /* 0x0000000e12217981 */ /* 0x000f62000c1e1500 */
[----:B------:R-:W-:-:S02]  /*0440*/  LEA.HI.X.SX32 R11, R21, R2, 0x1, P0 ;  /* 0x00000002150b7211 */ /* 0x000fc400000f0eff */
[----:B------:R-:W-:Y:S02]  /*0450*/  LEA.HI.X.SX32 R21, R9, R2, 0x1, P1 ;  /* 0x0000000209157211 */ /* 0x000fe400008f0eff */
[----:B------:R-:W-:Y:S01]  /*0460*/  LEA R9, R8, R23, 0x1 ;  /* 0x0000001708097211 */ /* 0x000fe200078e08ff */
[----:B------:R1:W5:Y:S01]  /*0470*/  LDG.E.U16 R34, desc[UR14][R10.64] ;  /* 0x0000000e0a227981 */ /* 0x000362000c1e1500 */
[----:B------:R-:W-:-:S03]  /*0480*/  LEA R12, P0, R23, R4, 0x1 ;  /* 0x00000004170c7211 */ /* 0x000fc600078008ff */
[C---:B0-----:R-:W-:Y:S01]  /*0490*/  IMAD R17, R8.reuse, 0x2, R9 ;  /* 0x0000000208117824 */ /* 0x041fe200078e0209 */
[----:B------:R-:W-:Y:S01]  /*04a0*/  LEA.HI.X.SX32 R13, R23, R2, 0x1, P0 ;  /* 0x00000002170d7211 */ /* 0x000fe200000f0eff */
[----:B------:R0:W5:Y:S01]  /*04b0*/  LDG.E.U16 R35, desc[UR14][R20.64] ;  /* 0x0000000e14237981 */ /* 0x000162000c1e1500 */
[C---:B------:R-:W-:Y:S01]  /*04c0*/  LEA R14, P0, R9.reuse, R4, 0x1 ;  /* 0x00000004090e7211 */ /* 0x040fe200078008ff */
[C---:B------:R-:W-:Y:S02]  /*04d0*/  IMAD R23, R8.reuse, 0x2, R17 ;  /* 0x0000000208177824 */ /* 0x040fe400078e0211 */
[----:B------:R0:W5:Y:S01]  /*04e0*/  LDG.E.U16 R36, desc[UR14][R12.64] ;  /* 0x0000000e0c247981 */ /* 0x000162000c1e1500 */
[----:B------:R-:W-:Y:S01]  /*04f0*/  LEA.HI.X.SX32 R15, R9, R2, 0x1, P0 ;  /* 0x00000002090f7211 */ /* 0x000fe200000f0eff */
[----:B------:R-:W-:Y:S01]  /*0500*/  IMAD R9, R8, 0x2, R23 ;  /* 0x0000000208097824 */ /* 0x000fe200078e0217 */
[----:B------:R-:W-:-:S03]  /*0510*/  LEA R16, P0, R17, R4, 0x1 ;  /* 0x0000000411107211 */ /* 0x000fc600078008ff */
[C---:B------:R-:W-:Y:S01]  /*0520*/  IMAD R25, R8.reuse, 0x2, R9 ;  /* 0x0000000208197824 */ /* 0x040fe200078e0209 */
[----:B------:R-:W-:Y:S01]  /*0530*/  LEA.HI.X.SX32 R17, R17, R2, 0x1, P0 ;  /* 0x0000000211117211 */ /* 0x000fe200000f0eff */
[----:B------:R0:W5:Y:S02]  /*0540*/  LDG.E.U16 R37, desc[UR14][R14.64] ;  /* 0x0000000e0e257981 */ /* 0x000164000c1e1500 */
[C---:B------:R-:W-:Y:S01]  /*0550*/  IMAD R27, R8.reuse, 0x2, R25 ;  /* 0x00000002081b7824 */ /* 0x040fe200078e0219 */
[C---:B-1----:R-:W-:Y:S01]  /*0560*/  LEA R10, P0, R9.reuse, R4, 0x1 ;  /* 0x00000004090a7211 */ /* 0x042fe200078008ff */
[----:B------:R-:W5:Y:S02]  /*0570*/  LDG.E.U16 R38, desc[UR14][R16.64] ;  /* 0x0000000e10267981 */ /* 0x000f64000c1e1500 */
[----:B0-----:R-:W-:Y:S01]  /*0580*/  IMAD R21, R8, 0x2, R27 ;  /* 0x0000000208157824 */ /* 0x001fe200078e021b */
[----:B------:R-:W-:Y:S02]  /*0590*/  LEA.HI.X.SX32 R11, R9, R2, 0x1, P0 ;  /* 0x00000002090b7211 */ /* 0x000fe400000f0eff */
[----:B------:R-:W-:-:S02]  /*05a0*/  LEA R18, P1, R23, R4, 0x1 ;  /* 0x0000000417127211 */ /* 0x000fc400078208ff */
[C---:B------:R-:W-:Y:S01]  /*05b0*/  LEA R9, R8.reuse, R21, 0x1 ;  /* 0x0000001508097211 */ /* 0x040fe200078e08ff */
[----:B------:R-:W5:Y:S01]  /*05c0*/  LDG.E.U16 R40, desc[UR14][R10.64] ;  /* 0x0000000e0a287981 */ /* 0x000f62000c1e1500 */
[----:B------:R-:W-:Y:S02]  /*05d0*/  LEA.HI.X.SX32 R19, R23, R2, 0x1, P1 ;  /* 0x0000000217137211 */ /* 0x000fe400008f0eff */
[C---:B------:R-:W-:Y:S01]  /*05e0*/  LEA R12, P0, R25.reuse, R4, 0x1 ;  /* 0x00000004190c7211 */ /* 0x040fe200078008ff */
[C---:B------:R-:W-:Y:S02]  /*05f0*/  IMAD R23, R8.reuse, 0x2, R9 ;  /* 0x0000000208177824 */ /* 0x040fe400078e0209 */
[----:B------:R0:W5:Y:S01]  /*0600*/  LDG.E.U16 R39, desc[UR14][R18.64] ;  /* 0x0000000e12277981 */ /* 0x000162000c1e1500 */
[----:B------:R-:W-:Y:S01]  /*0610*/  LEA.HI.X.SX32 R13, R25, R2, 0x1, P0 ;  /* 0x00000002190d7211 */ /* 0x000fe200000f0eff */
[----:B------:R-:W-:Y:S01]  /*0620*/  IMAD R25, R8, 0x2, R23 ;  /* 0x0000000208197824 */ /* 0x000fe200078e0217 */
[----:B------:R-:W-:-:S02]  /*0630*/  LEA R14, P0, R9, R4, 0x1 ;  /* 0x00000004090e7211 */ /* 0x000fc400078008ff */
[----:B------:R-:W-:Y:S01]  /*0640*/  LEA R20, P1, R21, R4, 0x1 ;  /* 0x0000000415147211 */ /* 0x000fe200078208ff */
[----:B------:R1:W5:Y:S01]  /*0650*/  LDG.E.U16 R41, desc[UR14][R12.64] ;  /* 0x0000000e0c297981 */ /* 0x000362000c1e1500 */
[-C--:B------:R-:W-:Y:S01]  /*0660*/  LEA.HI.X.SX32 R15, R9, R2.reuse, 0x1, P0 ;  /* 0x00000002090f7211 */ /* 0x080fe200000f0eff */
[----:B0-----:R-:W-:Y:S01]  /*0670*/  IMAD R19, R8, 0x2, R25 ;  /* 0x0000000208137824 */ /* 0x001fe200078e0219 */
[----:B------:R-:W-:-:S03]  /*0680*/  LEA.HI.X.SX32 R21, R21, R2, 0x1, P1 ;  /* 0x0000000215157211 */ /* 0x000fc600008f0eff */
[----:B------:R-:W5:Y:S01]  /*0690*/  LDG.E.U16 R43, desc[UR14][R14.64] ;  /* 0x0000000e0e2b7981 */ /* 0x000f62000c1e1500 */
[C---:B------:R-:W-:Y:S01]  /*06a0*/  IMAD R9, R8.reuse, 0x2, R19 ;  /* 0x0000000208097824 */ /* 0x040fe200078e0213 */
[----:B------:R-:W-:Y:S02]  /*06b0*/  LEA R16, P0, R23, R4, 0x1 ;  /* 0x0000000417107211 */ /* 0x000fe400078008ff */
[----:B------:R0:W5:Y:S01]  /*06c0*/  LDG.E.U16 R42, desc[UR14][R20.64] ;  /* 0x0000000e142a7981 */ /* 0x000162000c1e1500 */
[----:B------:R-:W-:-:S04]  /*06d0*/  IMAD R11, R8, 0x2, R9 ;  /* 0x00000002080b7824 */ /* 0x000fc800078e0209 */
[C---:B------:R-:W-:Y:S01]  /*06e0*/  IMAD R29, R8.reuse, 0x2, R11 ;  /* 0x00000002081d7824 */ /* 0x040fe200078e020b */
[----:B------:R-:W-:Y:S02]  /*06f0*/  LEA R18, P1, R19, R4, 0x1 ;  /* 0x0000000413127211 */ /* 0x000fe400078208ff */
[----:B------:R-:W-:Y:S02]  /*0700*/  LEA.HI.X.SX32 R17, R23, R2, 0x1, P0 ;  /* 0x0000000217117211 */ /* 0x000fe400000f0eff */
[----:B-1----:R-:W-:Y:S02]  /*0710*/  LEA R12, P0, R9, R4, 0x1 ;  /* 0x00000004090c7211 */ /* 0x002fe400078008ff */
[----:B0-----:R-:W-:Y:S01]  /*0720*/  LEA R21, R8, R29, 0x1 ;  /* 0x0000001d08157211 */ /* 0x001fe200078e08ff */
[----:B------:R0:W5:Y:S01]  /*0730*/  LDG.E.U16 R44, desc[UR14][R16.64] ;  /* 0x0000000e102c7981 */ /* 0x000162000c1e1500 */
[-C--:B------:R-:W-:Y:S02]  /*0740*/  LEA.HI.X.SX32 R19, R19, R2.reuse, 0x1, P1 ;  /* 0x0000000213137211 */ /* 0x080fe400008f0eff */
[----:B------:R-:W-:-:S02]  /*0750*/  LEA.HI.X.SX32 R13, R9, R2, 0x1, P0 ;  /* 0x00000002090d7211 */ /* 0x000fc400000f0eff */
[-C--:B------:R-:W-:Y:S01]  /*0760*/  LEA R22, P1, R21, R4.reuse, 0x1 ;  /* 0x0000000415167211 */ /* 0x080fe200078208ff */
[C---:B------:R-:W-:Y:S01]  /*0770*/  IMAD R9, R8.reuse, 0x2, R21 ;  /* 0x0000000208097824 */ /* 0x040fe200078e0215 */
[----:B------:R-:W-:Y:S01]  /*0780*/  LEA R20, P0, R11, R4, 0x1 ;  /* 0x000000040b147211 */ /* 0x000fe200078008ff */
[----:B------:R1:W5:Y:S01]  /*0790*/  LDG.E.U16 R45, desc[UR14][R18.64] ;  /* 0x0000000e122d7981 */ /* 0x000362000c1e1500 */
[-C--:B------:R-:W-:Y:S02]  /*07a0*/  LEA.HI.X.SX32 R23, R21, R2.reuse, 0x1, P1 ;  /* 0x0000000215177211 */ /* 0x080fe400008f0eff */
[----:B------:R-:W-:Y:S01]  /*07b0*/  LEA.HI.X.SX32 R21, R11, R2, 0x1, P0 ;  /* 0x000000020b157211 */ /* 0x000fe200000f0eff */
[----:B------:R-:W-:Y:S01]  /*07c0*/  IMAD R11, R8, 0x2, R9 ;  /* 0x00000002080b7824 */ /* 0x000fe200078e0209 */
[C---:B------:R-:W-:Y:S01]  /*07d0*/  LEA R14, P0, R9.reuse, R4, 0x1 ;  /* 0x00000004090e7211 */ /* 0x040fe200078008ff */
[----:B------:R1:W5:Y:S03]  /*07e0*/  LDG.E.U16 R46, desc[UR14][R12.64] ;  /* 0x0000000e0c2e7981 */ /* 0x000366000c1e1500 */
[----:B------:R-:W-:Y:S01]  /*07f0*/  LEA.HI.X.SX32 R15, R9, R2, 0x1, P0 ;  /* 0x00000002090f7211 */ /* 0x000fe200000f0eff */
[----:B------:R-:W5:Y:S01]  /*0800*/  LDG.E.U16 R22, desc[UR14][R22.64] ;  /* 0x0000000e16167981 */ /* 0x000f62000c1e1500 */
[----:B0-----:R-:W-:-:S02]  /*0810*/  LEA R16, P1, R11, R4, 0x1 ;  /* 0x000000040b107211 */ /* 0x001fc400078208ff */
[----:B------:R-:W-:Y:S01]  /*0820*/  LEA R10, P0, R27, R4, 0x1 ;  /* 0x000000041b0a7211 */ /* 0x000fe200078008ff */
[----:B-1----:R-:W-:Y:S01]  /*0830*/  IMAD R19, R8, 0x2, R11 ;  /* 0x0000000208137824 */ /* 0x002fe200078e020b */
[-C--:B------:R-:W-:Y:S01]  /*0840*/  LEA.HI.X.SX32 R17, R11, R2.reuse, 0x1, P1 ;  /* 0x000000020b117211 */ /* 0x080fe200008f0eff */
[----:B------:R-:W5:Y:S01]  /*0850*/  LDG.E.U16 R14, desc[UR14][R14.64] ;  /* 0x0000000e0e0e7981 */ /* 0x000f62000c1e1500 */
[----:B------:R-:W-:Y:S02]  /*0860*/  LEA.HI.X.SX32 R11, R27, R2, 0x1, P0 ;  /* 0x000000021b0b7211 */ /* 0x000fe400000f0eff */
[-C--:B------:R-:W-:Y:S01]  /*0870*/  LEA R8, P0, R25, R4.reuse, 0x1 ;  /* 0x0000000419087211 */ /* 0x080fe200078008ff */
[----:B------:R-:W5:Y:S01]  /*0880*/  LDG.E.U16 R20, desc[UR14][R20.64] ;  /* 0x0000000e14147981 */ /* 0x000f62000c1e1500 */
[----:B------:R-:W-:Y:S02]  /*0890*/  LEA R12, P1, R29, R4, 0x1 ;  /* 0x000000041d0c7211 */ /* 0x000fe400078208ff */
[----:B------:R-:W-:Y:S01]  /*08a0*/  LEA.HI.X.SX32 R9, R25, R2, 0x1, P0 ;  /* 0x0000000219097211 */ /* 0x000fe200000f0eff */
[----:B------:R-:W5:Y:S01]  /*08b0*/  LDG.E.U16 R16, desc[UR14][R16.64] ;  /* 0x0000000e10107981 */ /* 0x000f62000c1e1500 */
[----:B------:R-:W-:-:S02]  /*08c0*/  LEA R18, P0, R19, R4, 0x1 ;  /* 0x0000000413127211 */ /* 0x000fc400078008ff */
[-C--:B------:R-:W-:Y:S01]  /*08d0*/  LEA.HI.X.SX32 R13, R29, R2.reuse, 0x1, P1 ;  /* 0x000000021d0d7211 */ /* 0x080fe200008f0eff */
[----:B------:R0:W5:Y:S01]  /*08e0*/  LDG.E.U16 R10, desc[UR14][R10.64] ;  /* 0x0000000e0a0a7981 */ /* 0x000162000c1e1500 */
[----:B------:R-:W-:-:S03]  /*08f0*/  LEA.HI.X.SX32 R19, R19, R2, 0x1, P0 ;  /* 0x0000000213137211 */ /* 0x000fc600000f0eff */
[----:B------:R1:W5:Y:S04]  /*0900*/  LDG.E.U16 R8, desc[UR14][R8.64] ;  /* 0x0000000e08087981 */ /* 0x000368000c1e1500 */
[----:B------:R-:W5:Y:S04]  /*0910*/  LDG.E.U16 R12, desc[UR14][R12.64] ;  /* 0x0000000e0c0c7981 */ /* 0x000f68000c1e1500 */
[----:B------:R0:W5:Y:S01]  /*0920*/  LDG.E.U16 R15, desc[UR14][R18.64] ;  /* 0x0000000e120f7981 */ /* 0x000162000c1e1500 */
[----:B------:R-:W0:Y:S01]  /*0930*/  S2UR UR8, SR_CgaCtaId ;  /* 0x00000000000879c3 */ /* 0x000e220000008800 */
[----:B------:R-:W-:Y:S01]  /*0940*/  UMOV UR4, 0x400 ;  /* 0x0000040000047882 */ /* 0x000fe20000000000 */
[----:B------:R-:W-:-:S02]  /*0950*/  LOP3.LUT R2, R0, 0xff, RZ, 0xc0, !PT ;  /* 0x000000ff00027812 */ /* 0x000fc400078ec0ff */
[----:B------:R-:W-:Y:S01]  /*0960*/  SHF.R.S32.HI R4, RZ, 0x8, R0 ;  /* 0x00000008ff047819 */ /* 0x000fe20000011400 */
[----:B0-----:R-:W-:-:S03]  /*0970*/  ULEA UR8, UR8, UR4, 0x18 ;  /* 0x0000000408087291 */ /* 0x001fc6000f8ec0ff */
[----:B------:R-:W0:Y:S01]  /*0980*/  S2UR UR4, SR_CTAID.X ;  /* 0x00000000000479c3 */ /* 0x000e220000002500 */
[----:B------:R-:W-:Y:S01]  /*0990*/  IMAD.SHL.U32 R11, R2, 0x2, RZ ;  /* 0x00000002020b7824 */ /* 0x000fe200078e00ff */
[----:B------:R-:W-:-:S04]  /*09a0*/  SGXT R4, R4, 0x1 ;  /* 0x000000010404781a */ /* 0x000fc80000000200 */
[----:B------:R-:W-:-:S04]  /*09b0*/  LOP3.LUT R4, R11, 0x210, R4, 0x78, !PT ;  /* 0x000002100b047812 */ /* 0x000fc800078e7804 */
[----:B-1----:R-:W-:Y:S01]  /*09c0*/  LOP3.LUT R9, R4, 0x20, RZ, 0x3c, !PT ;  /* 0x0000002004097812 */ /* 0x002fe200078e3cff */
[----:B0-----:R-:W-:-:S04]  /*09d0*/  USHF.L.U32 UR4, UR4, 0x8, URZ ;  /* 0x0000000804047899 */ /* 0x001fc800080006ff */
[----:B------:R-:W-:-:S04]  /*09e0*/  UIADD3 UR16, UPT, UPT, UR4, 0x100, URZ ;  /* 0x0000010004107890 */ /* 0x000fc8000fffe0ff */
[----:B------:R-:W-:Y:S01]  /*09f0*/  UISETP.GE.AND UP0, UPT, UR16, 0x1, UPT ;  /* 0x000000011000788c */ /* 0x000fe2000bf06270 */
[----:B------:R-:W-:Y:S01]  /*0a00*/  IMAD.MOV.U32 R2, RZ, RZ, -0x800000 ;  /* 0xff800000ff027424 */ /* 0x000fe200078e00ff */
[----:B------:R-:W-:Y:S02]  /*0a10*/  MOV R81, 0x3f800000 ;  /* 0x3f80000000517802 */ /* 0x000fe40000000f00 */
[----:B------:R-:W-:Y:S02]  /*0a20*/  CS2R R18, SRZ ;  /* 0x0000000000127805 */ /* 0x000fe4000001ff00 */
[----:B------:R-:W-:Y:S02]  /*0a30*/  CS2R R76, SRZ ;  /* 0x00000000004c7805 */ /* 0x000fe4000001ff00 */
[----:B------:R-:W-:Y:S02]  /*0a40*/  CS2R R78, SRZ ;  /* 0x00000000004e7805 */ /* 0x000fe4000001ff00 */
[----:B------:R-:W-:-:S02]  /*0a50*/  CS2R R72, SRZ ;  /* 0x0000000000487805 */ /* 0x000fc4000001ff00 */
[----:B------:R-:W-:Y:S02]  /*0a60*/  CS2R R74, SRZ ;  /* 0x00000000004a7805 */ /* 0x000fe4000001ff00 */
[----:B------:R-:W-:Y:S02]  /*0a70*/  CS2R R68, SRZ ;  /* 0x0000000000447805 */ /* 0x000fe4000001ff00 */
[----:B------:R-:W-:Y:S02]  /*0a80*/  CS2R R70, SRZ ;  /* 0x0000000000467805 */ /* 0x000fe4000001ff00 */
[----:B------:R-:W-:Y:S02]  /*0a90*/  CS2R R64, SRZ ;  /* 0x0000000000407805 */ /* 0x000fe4000001ff00 */
[----:B------:R-:W-:Y:S02]  /*0aa0*/  CS2R R66, SRZ ;  /* 0x0000000000427805 */ /* 0x000fe4000001ff00 */
[----:B------:R-:W-:-:S02]  /*0ab0*/  CS2R R60, SRZ ;  /* 0x00000000003c7805 */ /* 0x000fc4000001ff00 */
[----:B------:R-:W-:Y:S02]  /*0ac0*/  CS2R R62, SRZ ;  /* 0x00000000003e7805 */ /* 0x000fe4000001ff00 */
[----:B------:R-:W-:Y:S02]  /*0ad0*/  CS2R R56, SRZ ;  /* 0x0000000000387805 */ /* 0x000fe4000001ff00 */
[----:B------:R-:W-:Y:S01]  /*0ae0*/  CS2R R58, SRZ ;  /* 0x00000000003a7805 */ /* 0x000fe2000001ff00 */
[----:B--2---:R0:W-:Y:S02]  /*0af0*/  STS.U16 [R4+UR8], R3 ;  /* 0x0000000304007988 */ /* 0x0041e40008000408 */
[----:B0-----:R-:W-:Y:S02]  /*0b00*/  LOP3.LUT R3, R4, 0x40, RZ, 0x3c, !PT ;  /* 0x0000004004037812 */ /* 0x001fe400078e3cff */
[----:B---3--:R0:W-:Y:S02]  /*0b10*/  STS.U16 [R4+UR8+0x1000], R24 ;  /* 0x0010001804007988 */ /* 0x0081e40008000408 */
[----:B0-----:R-:W-:-:S02]  /*0b20*/  IMAD.MOV.U32 R24, RZ, RZ, -0x800000 ;  /* 0xff800000ff187424 */ /* 0x001fc400078e00ff */
[----:B----4-:R-:W-:Y:S04]  /*0b30*/  STS.U16 [R4+UR8+0x2000], R31 ;  /* 0x0020001f04007988 */ /* 0x010fe80008000408 */
[----:B-----5:R-:W-:Y:S04]  /*0b40*/  STS.U16 [R4+UR8+0x3000], R35 ;  /* 0x0030002304007988 */ /* 0x020fe80008000408 */
[----:B------:R-:W-:Y:S04]  /*0b50*/  STS.U16 [R4+UR8+0x4000], R39 ;  /* 0x0040002704007988 */ /* 0x000fe80008000408 */
[----:B------:R-:W-:Y:S04]  /*0b60*/  STS.U16 [R4+UR8+0x5000], R42 ;  /* 0x0050002a04007988 */ /* 0x000fe80008000408 */
[----:B------:R-:W-:Y:S04]  /*0b70*/  STS.U16 [R4+UR8+0x6000], R45 ;  /* 0x0060002d04007988 */ /* 0x000fe80008000408 */
[----:B------:R-:W-:Y:S04]  /*0b80*/  STS.U16 [R4+UR8+0x7000], R22 ;  /* 0x0070001604007988 */ /* 0x000fe80008000408 */
[----:B------:R0:W-:Y:S04]  /*0b90*/  STS.U16 [R9+UR8+0x400], R5 ;  /* 0x0004000509007988 */ /* 0x0001e80008000408 */
[----:B------:R-:W-:Y:S01]  /*0ba0*/  STS.U16 [R9+UR8+0x1400], R26 ;  /* 0x0014001a09007988 */ /* 0x000fe20008000408 */
[----:B0-----:R-:W-:-:S03]  /*0bb0*/  LOP3.LUT R5, R4, 0x60, RZ, 0x3c, !PT ;  /* 0x0000006004057812 */ /* 0x001fc600078e3cff */
[----:B------:R-:W-:Y:S01]  /*0bc0*/  STS.U16 [R9+UR8+0x2400], R32 ;  /* 0x0024002009007988 */ /* 0x000fe20008000408 */
[----:B------:R-:W-:-:S03]  /*0bd0*/  CS2R R22, SRZ ;  /* 0x0000000000167805 */ /* 0x000fc6000001ff00 */
[----:B------:R-:W-:Y:S01]  /*0be0*/  STS.U16 [R9+UR8+0x3400], R36 ;  /* 0x0034002409007988 */ /* 0x000fe20008000408 */
[----:B------:R-:W-:-:S03]  /*0bf0*/  LOP3.LUT R4, R0, 0x7, RZ, 0xc0, !PT ;  /* 0x0000000700047812 */ /* 0x000fc600078ec0ff */
[----:B------:R-:W-:Y:S04]  /*0c00*/  STS.U16 [R9+UR8+0x4400], R40 ;  /* 0x0044002809007988 */ /* 0x000fe80008000408 */
[----:B------:R-:W-:Y:S04]  /*0c10*/  STS.U16 [R9+UR8+0x5400], R43 ;  /* 0x0054002b09007988 */ /* 0x000fe80008000408 */
[----:B------:R-:W-:Y:S04]  /*0c20*/  STS.U16 [R9+UR8+0x6400], R46 ;  /* 0x0064002e09007988 */ /* 0x000fe80008000408 */
[----:B------:R-:W-:Y:S04]  /*0c30*/  STS.U16 [R9+UR8+0x7400], R14 ;  /* 0x0074000e09007988 */ /* 0x000fe80008000408 */
[----:B------:R0:W-:Y:S04]  /*0c40*/  STS.U16 [R3+UR8+0x800], R6 ;  /* 0x0008000603007988 */ /* 0x0001e80008000408 */
[----:B------:R-:W-:Y:S04]  /*0c50*/  STS.U16 [R3+UR8+0x1800], R28 ;  /* 0x0018001c03007988 */ /* 0x000fe80008000408 */
[----:B------:R-:W-:Y:S01]  /*0c60*/  STS.U16 [R3+UR8+0x2800], R33 ;  /* 0x0028002103007988 */ /* 0x000fe20008000408 */
[----:B0-----:R-:W-:-:S03]  /*0c70*/  IMAD.SHL.U32 R6, R0, 0x8, RZ ;  /* 0x0000000800067824 */ /* 0x001fc600078e00ff */
[----:B------:R-:W-:Y:S04]  /*0c80*/  STS.U16 [R3+UR8+0x3800], R37 ;  /* 0x0038002503007988 */ /* 0x000fe80008000408 */
[----:B------:R-:W-:Y:S04]  /*0c90*/  STS.U16 [R3+UR8+0x4800], R41 ;  /* 0x0048002903007988 */ /* 0x000fe80008000408 */
[----:B------:R-:W-:Y:S04]  /*0ca0*/  STS.U16 [R3+UR8+0x5800], R44 ;  /* 0x0058002c03007988 */ /* 0x000fe80008000408 */
[----:B------:R0:W-:Y:S04]  /*0cb0*/  STS.U16 [R3+UR8+0x6800], R20 ;  /* 0x0068001403007988 */ /* 0x0001e80008000408 */
[----:B------:R1:W-:Y:S04]  /*0cc0*/  STS.U16 [R3+UR8+0x7800], R16 ;  /* 0x0078001003007988 */ /* 0x0003e80008000408 */
[----:B------:R2:W-:Y:S01]  /*0cd0*/  STS.U16 [R5+UR8+0xc00], R7 ;  /* 0x000c000705007988 */ /* 0x0005e20008000408 */
[----:B0-----:R-:W-:-:S03]  /*0ce0*/  CS2R R20, SRZ ;  /* 0x0000000000147805 */ /* 0x001fc6000001ff00 */
[----:B------:R-:W-:Y:S01]  /*0cf0*/  STS.U16 [R5+UR8+0x1c00], R30 ;  /* 0x001c001e05007988 */ /* 0x000fe20008000408 */
[----:B-1----:R-:W-:Y:S01]  /*0d00*/  IMAD.MOV.U32 R3, RZ, RZ, 0x3f800000 ;  /* 0x3f800000ff037424 */ /* 0x002fe200078e00ff */
[----:B------:R-:W-:Y:S02]  /*0d10*/  CS2R R16, SRZ ;  /* 0x0000000000107805 */ /* 0x000fe4000001ff00 */
[----:B------:R-:W-:Y:S01]  /*0d20*/  STS.U16 [R5+UR8+0x2c00], R34 ;  /* 0x002c002205007988 */ /* 0x000fe20008000408 */
[----:B--2---:R-:W-:-:S03]  /*0d30*/  LOP3.LUT R7, R0, 0x1ff, RZ, 0xc0, !PT ;  /* 0x000001ff00077812 */ /* 0x004fc600078ec0ff */
[----:B------:R-:W-:Y:S04]  /*0d40*/  STS.U16 [R5+UR8+0x3c00], R38 ;  /* 0x003c002605007988 */ /* 0x000fe80008000408 */
[----:B------:R-:W-:Y:S04]  /*0d50*/  STS.U16 [R5+UR8+0x4c00], R10 ;  /* 0x004c000a05007988 */ /* 0x000fe80008000408 */
[----:B------:R-:W-:Y:S04]  /*0d60*/  STS.U16 [R5+UR8+0x5c00], R8 ;  /* 0x005c000805007988 */ /* 0x000fe80008000408 */
[----:B------:R-:W-:Y:S04]  /*0d70*/  STS.U16 [R5+UR8+0x6c00], R12 ;  /* 0x006c000c05007988 */ /* 0x000fe80008000408 */
[----:B------:R0:W-:Y:S02]  /*0d80*/  STS.U16 [R5+UR8+0x7c00], R15 ;  /* 0x007c000f05007988 */ /* 0x0001e40008000408 */
[----:B0-----:R-:W-:Y:S01]  /*0d90*/  IMAD.SHL.U32 R5, R0, 0x2, RZ ;  /* 0x0000000200057824 */ /* 0x001fe200078e00ff */
[----:B------:R-:W-:Y:S06]  /*0da0*/  BRA.U !UP0, `(.L_x_0) ;  /* 0x0000001908a47547 */ /* 0x000fec000b800000 */
[----:B------:R-:W0:Y:S01]  /*0db0*/  LDCU.64 UR12, c[0x0][0x3d0] ;  /* 0x00007a00ff0c77ac */ /* 0x000e220008000a00 */
[----:B------:R-:W-:Y:S01]  /*0dc0*/  LOP3.LUT R3, R6, 0x30, RZ, 0xc0, !PT ;  /* 0x0000003006037812 */ /* 0x000fe200078ec0ff */
[----:B------:R-:W-:Y:S01]  /*0dd0*/  IMAD R6, R4, 0x210, RZ ;  /* 0x0000021004067824 */ /* 0x000fe200078e02ff */
[----:B------:R-:W-:Y:S01]  /*0de0*/  LOP3.LUT R2, R0, 0x1e0, RZ, 0xc0, !PT ;  /* 0x000001e000027812 */ /* 0x000fe200078ec0ff */
[----:B------:R-:W1:Y:S01]  /*0df0*/  LDCU.64 UR10, c[0x0][0x3c0] ;  /* 0x00007800ff0a77ac */ /* 0x000e620008000a00 */
[----:B------:R-:W-:Y:S01]  /*0e00*/  SHF.R.U32.HI R10, RZ, 0x2, R0 ;  /* 0x00000002ff0a7819 */ /* 0x000fe20000011600 */
[C---:B------:R-:W-:Y:S01]  /*0e10*/  IMAD R8, R4.reuse, 0x40, R3 ;  /* 0x0000004004087824 */ /* 0x040fe200078e0203 */
[----:B------:R-:W-:Y:S01]  /*0e20*/  LOP3.LUT R3, R5, 0x10, RZ, 0xc0, !PT ;  /* 0x0000001005037812 */ /* 0x000fe200078ec0ff */
[----:B------:R-:W2:Y:S01]  /*0e30*/  LDCU UR5, c[0x0][0x3c8] ;  /* 0x00007900ff0577ac */ /* 0x000ea20008000800 */
[----:B------:R-:W-:Y:S01]  /*0e40*/  IMAD R4, R4, 0x90, RZ ;  /* 0x0000009004047824 */ /* 0x000fe200078e02ff */
[----:B------:R-:W-:Y:S01]  /*0e50*/  SHF.R.U32.HI R2, RZ, 0x1, R2 ;  /* 0x00000001ff027819 */ /* 0x000fe20000011602 */
[----:B------:R-:W3:Y:S01]  /*0e60*/  LDC R17, c[0x0][0x3d8] ;  /* 0x0000f600ff117b82 */ /* 0x000ee20000000800 */
[--C-:B------:R-:W-:Y:S01]  /*0e70*/  LOP3.LUT R9, R3, 0x1e0, R0.reuse, 0xf8, !PT ;  /* 0x000001e003097812 */ /* 0x100fe200078ef800 */
[----:B------:R-:W4:Y:S01]  /*0e80*/  LDCU.64 UR20, c[0x0][0x390] ;  /* 0x00007200ff1477ac */ /* 0x000f220008000a00 */
[----:B------:R-:W-:Y:S01]  /*0e90*/  SGXT.U32 R3, R10, 0x3 ;  /* 0x000000030a03781a */ /* 0x000fe20000000000 */
[----:B------:R-:W-:Y:S01]  /*0ea0*/  IMAD.SHL.U32 R10, R7, 0x2, RZ ;  /* 0x00000002070a7824 */ /* 0x000fe200078e00ff */
[--C-:B------:R-:W-:Y:S01]  /*0eb0*/  LOP3.LUT R4, R4, 0x30, R5.reuse, 0x78, !PT ;  /* 0x0000003004047812 */ /* 0x100fe200078e7805 */
[----:B------:R-:W5:Y:S01]  /*0ec0*/  LDCU.64 UR18, c[0x0][0x388] ;  /* 0x00007100ff1277ac */ /* 0x000f620008000a00 */
[----:B------:R-:W-:Y:S01]  /*0ed0*/  LOP3.LUT R15, R6, R9, RZ, 0x3c, !PT ;  /* 0x00000009060f7212 */ /* 0x000fe200078e3cff */
[----:B------:R-:W-:Y:S01]  /*0ee0*/  IMAD.SHL.U32 R12, R0, 0x100, RZ ;  /* 0x00000100000c7824 */ /* 0x000fe200078e00ff */
[----:B------:R-:W-:Y:S01]  /*0ef0*/  LOP3.LUT R5, R8, 0x30, R5, 0x78, !PT ;  /* 0x0000003008057812 */ /* 0x000fe200078e7805 */
[----:B0-----:R-:W-:Y:S01]  /*0f00*/  UIMAD UR6, UR9, UR12, URZ ;  /* 0x0000000c090672a4 */ /* 0x001fe2000f8e02ff */
[----:B------:R-:W-:Y:S01]  /*0f10*/  LOP3.LUT R6, R2, UR4, R3, 0xfe, !PT ;  /* 0x0000000402067c12 */ /* 0x000fe2000f8efe03 */
[----:B-1----:R-:W-:Y:S01]  /*0f20*/  UIMAD UR4, UR9, UR10, URZ ;  /* 0x0000000a090472a4 */ /* 0x002fe2000f8e02ff */
[C---:B------:R-:W-:Y:S01]  /*0f30*/  LOP3.LUT R8, R0.reuse, 0x1f, RZ, 0xc0, !PT ;  /* 0x0000001f00087812 */ /* 0x040fe200078ec0ff */
[----:B------:R-:W-:Y:S01]  /*0f40*/  USHF.L.U32 UR7, UR6, 0x1, URZ ;  /* 0x0000000106077899 */ /* 0x000fe200080006ff */
[C---:B------:R-:W-:Y:S01]  /*0f50*/  LOP3.LUT R7, R0.reuse, 0x1c0, RZ, 0xc0, !PT ;  /* 0x000001c000077812 */ /* 0x040fe200078ec0ff */
[----:B------:R-:W-:Y:S01]  /*0f60*/  IMAD.U32 R19, RZ, RZ, UR11 ;  /* 0x0000000bff137e24 */ /* 0x000fe2000f8e00ff */
[----:B------:R-:W-:Y:S01]  /*0f70*/  LOP3.LUT R2, R0, 0x3f, RZ, 0xc0, !PT ;  /* 0x0000003f00027812 */ /* 0x000fe200078ec0ff */
[----:B------:R-:W-:Y:S01]  /*0f80*/  IMAD R11, R8, UR13, RZ ;  /* 0x0000000d080b7c24 */ /* 0x000fe2000f8e02ff */
[--C-:B------:R-:W-:Y:S01]  /*0f90*/  SHF.R.U32.HI R9, RZ, 0x2, R0.reuse ;  /* 0x00000002ff097819 */ /* 0x100fe20000011600 */
[----:B------:R-:W-:Y:S01]  /*0fa0*/  IMAD.U32 R85, RZ, RZ, UR7 ;  /* 0x00000007ff557e24 */ /* 0x000fe2000f8e00ff */
[----:B------:R-:W-:Y:S01]  /*0fb0*/  SHF.R.U32.HI R13, RZ, 0x2, R7 ;  /* 0x00000002ff0d7819 */ /* 0x000fe20000011607 */
[----:B--2---:R-:W-:Y:S01]  /*0fc0*/  IMAD R3, R2, UR5, RZ ;  /* 0x0000000502037c24 */ /* 0x004fe2000f8e02ff */
[----:B------:R-:W-:Y:S01]  /*0fd0*/  USHF.L.U32 UR5, UR4, 0x1, URZ ;  /* 0x0000000104057899 */ /* 0x000fe200080006ff */
[C---:B------:R-:W-:Y:S01]  /*0fe0*/  LOP3.LUT R7, R10.reuse, 0x30, R9, 0x78, !PT ;  /* 0x000000300a077812 */ /* 0x040fe200078e7809 */
[----:B------:R-:W-:Y:S01]  /*0ff0*/  UIMAD.WIDE UR6, UR6, 0x2, URZ ;  /* 0x00000002060678a5 */ /* 0x000fe2000f8e02ff */
[----:B------:R-:W-:Y:S01]  /*1000*/  LOP3.LUT R8, R10, R13, RZ, 0x3c, !PT ;  /* 0x0000000d0a087212 */ /* 0x000fe200078e3cff */
[----:B------:R-:W-:Y:S01]  /*1010*/  IMAD.SHL.U32 R10, R11, 0x2, RZ ;  /* 0x000000020b0a7824 */ /* 0x000fe200078e00ff */
[----:B------:R-:W-:Y:S01]  /*1020*/  LOP3.LUT R12, R12, 0x1000, RZ, 0xc0, !PT ;  /* 0x000010000c0c7812 */ /* 0x000fe200078ec0ff */
[----:B------:R-:W-:Y:S01]  /*1030*/  IMAD.U32 R13, RZ, RZ, UR5 ;  /* 0x00000005ff0d7e24 */ /* 0x000fe2000f8e00ff */
[----:B------:R-:W-:Y:S01]  /*1040*/  SHF.R.U32.HI R14, RZ, 0x6, R0 ;  /* 0x00000006ff0e7819 */ /* 0x000fe20000011600 */
[----:B------:R-:W-:Y:S01]  /*1050*/  UIMAD.WIDE UR4, UR4, 0x2, URZ ;  /* 0x00000002040478a5 */ /* 0x000fe2000f8e02ff */
[----:B------:R-:W-:Y:S01]  /*1060*/  IADD3 R9, PT, PT, R15, UR8, R12 ;  /* 0x000000080f097c10 */ /* 0x000fe2000fffe00c */
[----:B------:R-:W-:Y:S01]  /*1070*/  IMAD.U32 R15, RZ, RZ, UR11 ;  /* 0x0000000bff0f7e24 */ /* 0x000fe2000f8e00ff */
[C---:B------:R-:W-:Y:S01]  /*1080*/  SHF.L.U32 R2, R3.reuse, 0x1, RZ ;  /* 0x0000000103027819 */ /* 0x040fe200000006ff */
[----:B------:R-:W-:Y:S01]  /*1090*/  IMAD.HI R3, R3, 0x2, RZ ;  /* 0x0000000203037827 */ /* 0x000fe200078e02ff */
[----:B----4-:R-:W-:-:S02]  /*10a0*/  IADD3 R85, P2, P3, R10, UR20, R85 ;  /* 0x000000140a557c10 */ /* 0x010fc4000fb5e055 */
[----:B------:R-:W-:Y:S02]  /*10b0*/  CS2R R76, SRZ ;  /* 0x00000000004c7805 */ /* 0x000fe4000001ff00 */
[----:B------:R-:W-:Y:S01]  /*10c0*/  SHF.R.U32.HI R12, RZ, 0x5, R0 ;  /* 0x00000005ff0c7819 */ /* 0x000fe20000011600 */
[----:B------:R-:W-:Y:S01]  /*10d0*/  IMAD.U32 R16, RZ, RZ, UR5 ;  /* 0x00000005ff107e24 */ /* 0x000fe2000f8e00ff */
[----:B------:R-:W-:Y:S01]  /*10e0*/  SGXT.U32 R10, R14, 0x3 ;  /* 0x000000030e0a781a */ /* 0x000fe20000000000 */
[----:B------:R-:W-:Y:S01]  /*10f0*/  IMAD.U32 R18, RZ, RZ, UR11 ;  /* 0x0000000bff127e24 */ /* 0x000fe2000f8e00ff */
[----:B-----5:R-:W-:Y:S01]  /*1100*/  IADD3 R92, P0, P1, R2, UR18, R13 ;  /* 0x00000012025c7c10 */ /* 0x020fe2000f91e00d */
[----:B------:R-:W-:Y:S01]  /*1110*/  IMAD.MOV.U32 R81, RZ, RZ, 0x3f800000 ;  /* 0x3f800000ff517424 */ /* 0x000fe200078e00ff */
[----:B------:R-:W-:Y:S01]  /*1120*/  SGXT.U32 R2, R12, 0x4 ;  /* 0x000000040c02781a */ /* 0x000fe20000000000 */
[----:B------:R-:W-:Y:S01]  /*1130*/  IMAD R10, R10, UR11, RZ ;  /* 0x0000000b0a0a7c24 */ /* 0x000fe2000f8e02ff */
[----:B------:R-:W-:Y:S01]  /*1140*/  IADD3.X R16, PT, PT, R3, UR19, R16, P0, P1 ;  /* 0x0000001303107c10 */ /* 0x000fe200087e2410 */
[----:B------:R-:W-:Y:S01]  /*1150*/  IMAD.HI R12, R11, 0x2, RZ ;  /* 0x000000020b0c7827 */ /* 0x000fe200078e02ff */
[----:B------:R-:W-:-:S02]  /*1160*/  CS2R R78, SRZ ;  /* 0x00000000004e7805 */ /* 0x000fc4000001ff00 */
[----:B------:R-:W-:Y:S02]  /*1170*/  CS2R R72, SRZ ;  /* 0x0000000000487805 */ /* 0x000fe4000001ff00 */
[----:B------:R-:W-:Y:S01]  /*1180*/  LEA R98, P0, R10, R92, 0x1 ;  /* 0x0000005c0a627211 */ /* 0x000fe200078008ff */
[----:B---3--:R-:W-:Y:S01]  /*1190*/  IMAD R13, R2, R17, RZ ;  /* 0x00000011020d7224 */ /* 0x008fe200078e02ff */
[----:B------:R-:W-:Y:S01]  /*11a0*/  LEA R2, R15, R10, 0x3 ;  /* 0x0000000a0f027211 */ /* 0x000fe200078e18ff */
[----:B------:R-:W-:Y:S01]  /*11b0*/  IMAD.U32 R15, RZ, RZ, UR7 ;  /* 0x00000007ff0f7e24 */ /* 0x000fe2000f8e00ff */
[----:B------:R-:W-:Y:S01]  /*11c0*/  LEA.HI.X.SX32 R99, R10, R16, 0x1, P0 ;  /* 0x000000100a637211 */ /* 0x000fe200000f0eff */
[----:B------:R-:W-:Y:S01]  /*11d0*/  IMAD R14, R17, 0x10, R13 ;  /* 0x00000010110e7824 */ /* 0x000fe200078e020d */
[----:B------:R-:W-:Y:S01]  /*11e0*/  LEA R96, P1, R2, R92, 0x1 ;  /* 0x0000005c02607211 */ /* 0x000fe200078208ff */
[----:B------:R-:W-:Y:S01]  /*11f0*/  IMAD R11, R19, 0x8, R2 ;  /* 0x00000008130b7824 */ /* 0x000fe200078e0202 */
[----:B------:R-:W-:Y:S01]  /*1200*/  IADD3.X R15, PT, PT, R12, UR21, R15, P2, P3 ;  /* 0x000000150c0f7c10 */ /* 0x000fe200097e640f */
[----:B------:R-:W-:Y:S01]  /*1210*/  IMAD R12, R17, 0x10, R14 ;  /* 0x00000010110c7824 */ /* 0x000fe200078e020e */
[----:B------:R-:W-:Y:S01]  /*1220*/  LEA.HI.X.SX32 R97, R2, R16, 0x1, P1 ;  /* 0x0000001002617211 */ /* 0x000fe200008f0eff */
[----:B------:R-:W-:Y:S01]  /*1230*/  IMAD R3, R18, 0x8, R11 ;  /* 0x0000000812037824 */ /* 0x000fe200078e020b */
[----:B------:R-:W-:-:S02]  /*1240*/  LEA R94, P2, R11, R92, 0x1 ;  /* 0x0000005c0b5e7211 */ /* 0x000fc400078408ff */
[----:B------:R-:W-:Y:S02]  /*1250*/  CS2R R18, SRZ ;  /* 0x0000000000127805 */ /* 0x000fe4000001ff00 */
[----:B------:R-:W-:Y:S02]  /*1260*/  LEA R2, R17, R12, 0x4 ;  /* 0x0000000c11027211 */ /* 0x000fe400078e20ff */
[----:B------:R-:W-:Y:S02]  /*1270*/  CS2R R74, SRZ ;  /* 0x00000000004a7805 */ /* 0x000fe4000001ff00 */
[----:B------:R-:W-:Y:S02]  /*1280*/  LEA R92, P3, R3, R92, 0x1 ;  /* 0x0000005c035c7211 */ /* 0x000fe400078608ff */
[----:B------:R-:W-:Y:S02]  /*1290*/  CS2R R68, SRZ ;  /* 0x0000000000447805 */ /* 0x000fe4000001ff00 */
[----:B------:R-:W-:-:S02]  /*12a0*/  LEA.HI.X.SX32 R95, R11, R16, 0x1, P2 ;  /* 0x000000100b5f7211 */ /* 0x000fc400010f0eff */
[----:B------:R-:W-:Y:S02]  /*12b0*/  CS2R R70, SRZ ;  /* 0x0000000000467805 */ /* 0x000fe4000001ff00 */
[----:B------:R-:W-:Y:S01]  /*12c0*/  LEA.HI.X.SX32 R93, R3, R16, 0x1, P3 ;  /* 0x00000010035d7211 */ /* 0x000fe200018f0eff */
[----:B------:R-:W-:Y:S01]  /*12d0*/  IMAD.MOV.U32 R3, RZ, RZ, 0x3f800000 ;  /* 0x3f800000ff037424 */ /* 0x000fe200078e00ff */
[-C--:B------:R-:W-:Y:S02]  /*12e0*/  LEA R90, P0, R13, R85.reuse, 0x1 ;  /* 0x000000550d5a7211 */ /* 0x080fe400078008ff */
[----:B------:R-:W-:Y:S02]  /*12f0*/  CS2R R16, SRZ ;  /* 0x0000000000107805 */ /* 0x000fe4000001ff00 */
[----:B------:R-:W-:Y:S02]  /*1300*/  LEA R86, P2, R12, R85, 0x1 ;  /* 0x000000550c567211 */ /* 0x000fe400078408ff */
[----:B------:R-:W-:-:S02]  /*1310*/  CS2R R64, SRZ ;  /* 0x0000000000407805 */ /* 0x000fc4000001ff00 */
[-C--:B------:R-:W-:Y:S02]  /*1320*/  LEA R84, P3, R2, R85.reuse, 0x1 ;  /* 0x0000005502547211 */ /* 0x080fe400078608ff */
[----:B------:R-:W-:Y:S02]  /*1330*/  CS2R R66, SRZ ;  /* 0x0000000000427805 */ /* 0x000fe4000001ff00 */
[----:B------:R-:W-:Y:S02]  /*1340*/  LEA R88, P1, R14, R85, 0x1 ;  /* 0x000000550e587211 */ /* 0x000fe400078208ff */
[----:B------:R-:W-:Y:S02]  /*1350*/  CS2R R60, SRZ ;  /* 0x00000000003c7805 */ /* 0x000fe4000001ff00 */
[-C--:B------:R-:W-:Y:S01]  /*1360*/  LEA.HI.X.SX32 R91, R13, R15.reuse, 0x1, P0 ;  /* 0x0000000f0d5b7211 */ /* 0x080fe200000f0eff */
[----:B------:R-:W-:Y:S01]  /*1370*/  IMAD.MOV.U32 R13, RZ, RZ, -0x800000 ;  /* 0xff800000ff0d7424 */ /* 0x000fe200078e00ff */
[-C--:B------:R-:W-:Y:S01]  /*1380*/  LEA.HI.X.SX32 R87, R12, R15.reuse, 0x1, P2 ;  /* 0x0000000f0c577211 */ /* 0x080fe200010f0eff */
[----:B------:R-:W-:Y:S01]  /*1390*/  IMAD.MOV.U32 R12, RZ, RZ, -0x800000 ;  /* 0xff800000ff0c7424 */ /* 0x000fe200078e00ff */
[----:B------:R-:W-:-:S02]  /*13a0*/  LEA.HI.X.SX32 R85, R2, R15, 0x1, P3 ;  /* 0x0000000f02557211 */ /* 0x000fc400018f0eff */
[----:B------:R-:W-:Y:S02]  /*13b0*/  CS2R R62, SRZ ;  /* 0x00000000003e7805 */ /* 0x000fe4000001ff00 */
[----:B------:R-:W-:Y:S02]  /*13c0*/  LEA.HI.X.SX32 R89, R14, R15, 0x1, P1 ;  /* 0x0000000f0e597211 */ /* 0x000fe400008f0eff */
[----:B------:R-:W-:Y:S02]  /*13d0*/  CS2R R56, SRZ ;  /* 0x0000000000387805 */ /* 0x000fe4000001ff00 */
[----:B------:R-:W-:Y:S02]  /*13e0*/  CS2R R58, SRZ ;  /* 0x00000000003a7805 */ /* 0x000fe4000001ff00 */
[----:B------:R-:W-:Y:S02]  /*13f0*/  CS2R R20, SRZ ;  /* 0x0000000000147805 */ /* 0x000fe4000001ff00 */
[----:B------:R-:W-:-:S02]  /*1400*/  CS2R R22, SRZ ;  /* 0x0000000000167805 */ /* 0x000fc4000001ff00 */
[----:B------:R-:W-:Y:S01]  /*1410*/  LOP3.LUT R2, R4, 0x40, RZ, 0x3c, !PT ;  /* 0x0000004004027812 */ /* 0x000fe200078e3cff */
[----:B------:R-:W-:Y:S01]  /*1420*/  UMOV UR6, URZ ;  /* 0x000000ff00067c82 */ /* 0x000fe20008000000 */
[----:B------:R-:W-:Y:S01]  /*1430*/  UMOV UR7, URZ ;  /* 0x000000ff00077c82 */ /* 0x000fe20008000000 */
[----:B------:R-:W0:Y:S01]  /*1440*/  LDCU UR10, c[0x0][0x3a8] ;  /* 0x00007500ff0a77ac */ /* 0x000e220008000800 */
[----:B------:R-:W-:Y:S01]  /*1450*/  UMOV UR4, URZ ;  /* 0x000000ff00047c82 */ /* 0x000fe20008000000 */
[----:B------:R-:W-:-:S05]  /*1460*/  UMOV UR5, URZ ;  /* 0x000000ff00057c82 */ /* 0x000fca0008000000 */
.L_x_1:
[----:B------:R-:W-:Y:S01]  /*1470*/  IMAD.U32 R11, RZ, RZ, UR4 ;  /* 0x00000004ff0b7e24 */ /* 0x000fe2000f8e00ff */
[----:B------:R-:W-:Y:S01]  /*1480*/  MOV R25, UR4 ;  /* 0x0000000400197c02 */ /* 0x000fe20008000f00 */
[----:B------:R-:W-:Y:S02]  /*1490*/  IMAD.U32 R15, RZ, RZ, UR4 ;  /* 0x00000004ff0f7e24 */ /* 0x000fe4000f8e00ff */
[----:B------:R-:W-:Y:S02]  /*14a0*/  IMAD.U32 R27, RZ, RZ, UR4 ;  /* 0x00000004ff1b7e24 */ /* 0x000fe4000f8e00ff */
[----:B------:R-:W-:-:S04]  /*14b0*/  IMAD.WIDE R10, R11, 0x2, R98 ;  /* 0x000000020b0a7825 */ /* 0x000fc800078e0262 */
[----:B------:R-:W-:Y:S02]  /*14c0*/  IMAD.WIDE R14, R15, 0x2, R96 ;  /* 0x000000020f0e7825 */ /* 0x000fe400078e0260 */
[----:B------:R1:W2:Y:S02]  /*14d0*/  LDG.E.U16 R11, desc[UR14][R10.64] ;  /* 0x0000000e0a0b7981 */ /* 0x0002a4000c1e1500 */
[----:B------:R-:W-:Y:S02]  /*14e0*/  IMAD.WIDE R24, R25, 0x2, R94 ;  /* 0x0000000219187825 */ /* 0x000fe400078e025e */
[----:B------:R-:W3:Y:S02]  /*14f0*/  LDG.E.U16 R15, desc[UR14][R14.64] ;  /* 0x0000000e0e0f7981 */ /* 0x000ee4000c1e1500 */
[----:B------:R-:W-:Y:S02]  /*1500*/  IMAD.WIDE R26, R27, 0x2, R92 ;  /* 0x000000021b1a7825 */ /* 0x000fe400078e025c */
[----:B------:R-:W4:Y:S04]  /*1510*/  LDG.E.U16 R49, desc[UR14][R24.64] ;  /* 0x0000000e18317981 */ /* 0x000f28000c1e1500 */
[----:B------:R-:W5:Y:S01]  /*1520*/  LDG.E.U16 R101, desc[UR14][R26.64] ;  /* 0x0000000e1a657981 */ /* 0x000f62000c1e1500 */
[----:B------:R-:W-:Y:S01]  /*1530*/  BAR.SYNC.DEFER_BLOCKING 0x0 ;  /* 0x0000000000007b1d */ /* 0x000fe20000010000 */
[----:B-1----:R-:W-:-:S05]  /*1540*/  IMAD.SHL.U32 R10, R0, 0x2, RZ ;  /* 0x00000002000a7824 */ /* 0x002fca00078e00ff */
[----:B--2---:R-:W-:Y:S04]  /*1550*/  STS.U16 [R8+UR8+0x8000], R11 ;  /* 0x0080000b08007988 */ /* 0x004fe80008000408 */
[----:B---3--:R-:W-:Y:S04]  /*1560*/  STS.U16 [R8+UR8+0x8400], R15 ;  /* 0x0084000f08007988 */ /* 0x008fe80008000408 */
[----:B----4-:R-:W-:Y:S04]  /*1570*/  STS.U16 [R8+UR8+0x8800], R49 ;  /* 0x0088003108007988 */ /* 0x010fe80008000408 */
[----:B-----5:R-:W-:Y:S01]  /*1580*/  STS.U16 [R8+UR8+0x8c00], R101 ;  /* 0x008c006508007988 */ /* 0x020fe20008000408 */
[----:B------:R-:W-:Y:S06]  /*1590*/  BAR.SYNC.DEFER_BLOCKING 0x0 ;  /* 0x0000000000007b1d */ /* 0x000fec0000010000 */
[----:B------:R-:W-:Y:S04]  /*15a0*/  LDSM.16.MT88.4 R52, [R9] ;  /* 0x000000000934783b */ /* 0x000fe80000004200 */
[----:B------:R-:W1:Y:S04]  /*15b0*/  LDSM.16.M88.4 R40, [R4+UR8+0x8000] ;  /* 0x008000080428783b */ /* 0x000e680008000200 */
[----:B------:R-:W-:Y:S04]  /*15c0*/  LDSM.16.MT88.4 R44, [R9+0x2000] ;  /* 0x00200000092c783b */ /* 0x000fe80000004200 */
[----:B------:R-:W2:Y:S04]  /*15d0*/  LDSM.16.M88.4 R32, [R4+UR8+0x8400] ;  /* 0x008400080420783b */ /* 0x000ea80008000200 */
[----:B------:R-:W3:Y:S04]  /*15e0*/  LDSM.16.M88.4 R28, [R4+UR8+0x8800] ;  /* 0x00880008041c783b */ /* 0x000ee80008000200 */
[----:B------:R-:W4:Y:S01]  /*15f0*/  LDSM.16.M88.4 R24, [R4+UR8+0x8c00] ;  /* 0x008c00080418783b */ /* 0x000f220008000200 */
[C---:B-1----:R-:W-:Y:S08]  /*1600*/  HMMA.16816.F32.BF16 R36, R52.reuse, R40, RZ ;  /* 0x000000283424723c */ /* 0x042ff000000418ff */
[----:B--2---:R-:W-:-:S12]  /*1610*/  HMMA.16816.F32.BF16 R48, R52, R32, RZ ;  /* 0x000000203430723c */ /* 0x004fd800000418ff */
[----:B------:R-:W-:Y:S08]  /*1620*/  HMMA.16816.F32.BF16 R40, R44, R42, R36 ;  /* 0x0000002a2c28723c */ /* 0x000ff00000041824 */
[C---:B---3--:R-:W-:Y:S08]  /*1630*/  HMMA.16816.F32.BF16 R36, R52.reuse, R28, RZ ;  /* 0x0000001c3424723c */ /* 0x048ff000000418ff */
[----:B----4-:R-:W-:Y:S08]  /*1640*/  HMMA.16816.F32.BF16 R52, R52, R24, RZ ;  /* 0x000000183434723c */ /* 0x010ff000000418ff */
[C---:B------:R-:W-:Y:S01]  /*1650*/  HMMA.16816.F32.BF16 R48, R44.reuse, R34, R48 ;  /* 0x000000222c30723c */ /* 0x040fe20000041830 */
[----:B------:R-:W-:Y:S11]  /*1660*/  LDSM.16.M88.4 R32, [R2+UR8+0x8000] ;  /* 0x008000080220783b */ /* 0x000ff60008000200 */
[C---:B------:R-:W-:Y:S01]  /*1670*/  HMMA.16816.F32.BF16 R52, R44.reuse, R26, R52 ;  /* 0x0000001a2c34723c */ /* 0x040fe20000041834 */
[----:B------:R-:W1:Y:S07]  /*1680*/  LDSM.16.MT88.4 R24, [R9+0x4000] ;  /* 0x004000000918783b */ /* 0x000e6e0000004200 */
[----:B------:R-:W-:Y:S01]  /*1690*/  HMMA.16816.F32.BF16 R36, R44, R30, R36 ;  /* 0x0000001e2c24723c */ /* 0x000fe20000041824 */
[----:B------:R-:W2:Y:S07]  /*16a0*/  LDSM.16.MT88.4 R28, [R9+0x6000] ;  /* 0x00600000091c783b */ /* 0x000eae0000004200 */
[----:B-1----:R-:W-:-:S15]  /*16b0*/  HMMA.16816.F32.BF16 R40, R24, R32, R40 ;  /* 0x000000201828723c */ /* 0x002fde0000041828 */
[----:B------:R-:W-:-:S05]  /*16c0*/  NOP ;  /* 0x0000000000007918 */ /* 0x000fca0000000000 */
[----:B--2---:R-:W-:Y:S01]  /*16d0*/  HMMA.16816.F32.BF16 R32, R28, R34, R40 ;  /* 0x000000221c20723c */ /* 0x004fe20000041828 */
[----:B------:R-:W1:Y:S07]  /*16e0*/  LDSM.16.M88.4 R40, [R2+UR8+0x8400] ;  /* 0x008400080228783b */ /* 0x000e6e0008000200 */
[----:B-1----:R-:W-:-:S15]  /*16f0*/  HMMA.16816.F32.BF16 R44, R24, R40, R48 ;  /* 0x00000028182c723c */ /* 0x002fde0000041830 */
[----:B------:R-:W-:-:S05]  /*1700*/  NOP ;  /* 0x0000000000007918 */ /* 0x000fca0000000000 */
[----:B------:R-:W-:Y:S01]  /*1710*/  HMMA.16816.F32.BF16 R44, R28, R42, R44 ;  /* 0x0000002a1c2c723c */ /* 0x000fe2000004182c */
[----:B------:R-:W1:Y:S01]  /*1720*/  LDSM.16.M88.4 R40, [R2+UR8+0x8800] ;  /* 0x008800080228783b */ /* 0x000e620008000200 */
[----:B------:R-:W-:-:S06]  /*1730*/  LOP3.LUT R10, R10, 0x6, RZ, 0xc0, !PT ;  /* 0x000000060a0a7812 */ /* 0x000fcc00078ec0ff */
[----:B-1----:R-:W-:Y:S01]  /*1740*/  HMMA.16816.F32.BF16 R36, R24, R40, R36 ;  /* 0x000000281824723c */ /* 0x002fe20000041824 */
[----:B------:R-:W-:Y:S02]  /*1750*/  IADD3 R40, P0, PT, R10, UR6, RZ ;  /* 0x000000060a287c10 */ /* 0x000fe4000ff1e0ff */
[----:B------:R-:W-:Y:S02]  /*1760*/  LOP3.LUT R10, R6, 0x8, RZ, 0xfc, !PT ;  /* 0x00000008060a7812 */ /* 0x000fe400078efcff */
[----:B------:R-:W-:-:S04]  /*1770*/  IADD3 R11, P1, PT, R40, 0x9, RZ ;  /* 0x00000009280b7810 */ /* 0x000fc80007f3e0ff */
[C---:B------:R-:W-:Y:S02]  /*1780*/  ISETP.GT.U32.AND P4, PT, R11.reuse, R6, PT ;  /* 0x000000060b00720c */ /* 0x040fe40003f84070 */
[----:B------:R-:W-:-:S09]  /*1790*/  ISETP.GT.U32.AND P2, PT, R11, R10, PT ;  /* 0x0000000a0b00720c */ /* 0x000fd20003f44070 */
[----:B------:R-:W-:Y:S01]  /*17a0*/  HMMA.16816.F32.BF16 R36, R28, R42, R36 ;  /* 0x0000002a1c24723c */ /* 0x000fe20000041824 */
[----:B------:R-:W-:-:S04]  /*17b0*/  IMAD.X R42, RZ, RZ, UR7, P0 ;  /* 0x00000007ff2a7e24 */ /* 0x000fc800080e06ff */
[----:B------:R-:W-:-:S05]  /*17c0*/  IMAD.X R11, RZ, RZ, R42, P1 ;  /* 0x000000ffff0b7224 */ /* 0x000fca00008e062a */
[C---:B------:R-:W-:Y:S02]  /*17d0*/  ISETP.GT.U32.AND.EX P4, PT, R11.reuse, RZ, PT, P4 ;  /* 0x000000ff0b00720c */ /* 0x040fe40003f84140 */
[----:B------:R-:W-:Y:S02]  /*17e0*/  ISETP.GT.U32.AND.EX P2, PT, R11, RZ, PT, P2 ;  /* 0x000000ff0b00720c */ /* 0x000fe40003f44120 */
[----:B------:R-:W-:-:S04]  /*17f0*/  IADD3 R11, P0, PT, R40, 0x10, RZ ;  /* 0x00000010280b7810 */ /* 0x000fc80007f1e0ff */
[C---:B------:R-:W-:Y:S02]  /*1800*/  ISETP.GT.U32.AND P3, PT, R11.reuse, R6, PT ;  /* 0x000000060b00720c */ /* 0x040fe40003f64070 */
[----:B------:R-:W-:Y:S01]  /*1810*/  ISETP.GT.U32.AND P1, PT, R11, R10, PT ;  /* 0x0000000a0b00720c */ /* 0x000fe20003f24070 */
        /* <DEDUP_REMOVED lines=10> */
[----:B------:R-:W-:Y:S02]  /*18c0*/  IADD3.X R14, PT, PT, RZ, R42, RZ, P6, !PT ;  /* 0x0000002aff0e7210 */ /* 0x000fe400037fe4ff */
[----:B------:R-:W-:Y:S01]  /*18d0*/  ISETP.GT.U32.AND P6, PT, R11, R6, PT ;  /* 0x000000060b00720c */ /* 0x000fe20003fc4070 */
[----:B------:R-:W-:-:S03]  /*18e0*/  IMAD.SHL.U32 R11, R0, 0x2, RZ ;  /* 0x00000002000b7824 */ /* 0x000fc600078e00ff */
[----:B------:R-:W-:Y:S02]  /*18f0*/  ISETP.GT.U32.AND.EX P6, PT, R14, RZ, PT, P6 ;  /* 0x000000ff0e00720c */ /* 0x000fe40003fc4160 */
[----:B------:R-:W-:Y:S01]  /*1900*/  LOP3.LUT R14, R11, 0x6, RZ, 0xc0, !PT ;  /* 0x000000060b0e7812 */ /* 0x000fe200078ec0ff */
[----:B0-----:R-:W-:-:S04]  /*1910*/  FMUL R11, R45, UR10 ;  /* 0x0000000a2d0b7c20 */ /* 0x001fc80008400000 */
[----:B------:R-:W-:Y:S01]  /*1920*/  VIADD R41, R14, UR6 ;  /* 0x000000060e297c36 */ /* 0x000fe20008000000 */
[----:B------:R-:W-:Y:S01]  /*1930*/  FSEL R11, R11, -INF , !P4 ;  /* 0xff8000000b0b7808 */ /* 0x000fe20006000000 */
[----:B------:R-:W-:Y:S01]  /*1940*/  FMUL R36, R36, UR10 ;  /* 0x0000000a24247c20 */ /* 0x000fe20008400000 */
[----:B------:R-:W-:Y:S02]  /*1950*/  FMUL R37, R37, UR10 ;  /* 0x0000000a25257c20 */ /* 0x000fe40008400000 */
[----:B------:R-:W-:Y:S01]  /*1960*/  ISETP.GT.U32.AND P4, PT, R41, R6, PT ;  /* 0x000000062900720c */ /* 0x000fe20003f84070 */
[----:B------:R-:W-:Y:S01]  /*1970*/  FMUL R15, R44, UR10 ;  /* 0x0000000a2c0f7c20 */ /* 0x000fe20008400000 */
[----:B------:R-:W-:Y:S01]  /*1980*/  FMUL R32, R32, UR10 ;  /* 0x0000000a20207c20 */ /* 0x000fe20008400000 */
[----:B------:R-:W-:Y:S01]  /*1990*/  FMUL R14, R46, UR10 ;  /* 0x0000000a2e0e7c20 */ /* 0x000fe20008400000 */
[----:B------:R-:W-:Y:S02]  /*19a0*/  ISETP.GT.U32.AND.EX P4, PT, R42, RZ, PT, P4 ;  /* 0x000000ff2a00720c */ /* 0x000fe40003f84140 */
[----:B------:R-:W-:-:S02]  /*19b0*/  FSEL R49, R36, -INF , !P3 ;  /* 0xff80000024317808 */ /* 0x000fc40005800000 */
[----:B------:R-:W-:Y:S02]  /*19c0*/  FSEL R37, R37, -INF , !P5 ;  /* 0xff80000025257808 */ /* 0x000fe40006800000 */
[----:B------:R-:W-:Y:S02]  /*19d0*/  FSEL R15, R15, -INF , !P6 ;  /* 0xff8000000f0f7808 */ /* 0x000fe40007000000 */
[C---:B------:R-:W-:Y:S02]  /*19e0*/  ISETP.GE.U32.AND P3, PT, R41.reuse, R6, PT ;  /* 0x000000062900720c */ /* 0x040fe40003f66070 */
[CC--:B------:R-:W-:Y:S02]  /*19f0*/  ISETP.GT.U32.AND P5, PT, R41.reuse, R10.reuse, PT ;  /* 0x0000000a2900720c */ /* 0x0c0fe40003fa4070 */
[----:B------:R-:W-:Y:S02]  /*1a00*/  ISETP.GE.U32.AND P6, PT, R41, R10, PT ;  /* 0x0000000a2900720c */ /* 0x000fe40003fc6070 */
[----:B------:R-:W-:-:S02]  /*1a10*/  FSEL R32, R32, -INF , !P4 ;  /* 0xff80000020207808 */ /* 0x000fc40006000000 */
[----:B------:R-:W-:Y:S02]  /*1a20*/  FSEL R14, R14, -INF , !P4 ;  /* 0xff8000000e0e7808 */ /* 0x000fe40006000000 */
[----:B------:R-:W-:Y:S01]  /*1a30*/  IADD3 R41, P4, PT, R40, 0x18, RZ ;  /* 0x0000001828297810 */ /* 0x000fe20007f9e0ff */
[----:B------:R-:W-:Y:S01]  /*1a40*/  FMUL R33, R33, UR10 ;  /* 0x0000000a21217c20 */ /* 0x000fe20008400000 */
[----:B------:R-:W-:-:S03]  /*1a50*/  ISETP.GE.U32.AND.EX P3, PT, R42, RZ, PT, P3 ;  /* 0x000000ff2a00720c */ /* 0x000fc60003f66130 */
[--C-:B------:R-:W-:Y:S01]  /*1a60*/  IMAD.X R36, RZ, RZ, R42.reuse, P4 ;  /* 0x000000ffff247224 */ /* 0x100fe200020e062a */
[----:B------:R-:W-:Y:S02]  /*1a70*/  IADD3 R45, P4, PT, R40, 0x19, RZ ;  /* 0x00000019282d7810 */ /* 0x000fe40007f9e0ff */
[----:B------:R-:W-:Y:S02]  /*1a80*/  FSEL R33, R33, -INF , !P3 ;  /* 0xff80000021217808 */ /* 0x000fe40005800000 */
[C---:B------:R-:W-:Y:S01]  /*1a90*/  ISETP.GT.U32.AND.EX P5, PT, R42.reuse, RZ, PT, P5 ;  /* 0x000000ff2a00720c */ /* 0x040fe20003fa4150 */
[----:B------:R-:W-:Y:S01]  /*1aa0*/  IMAD.X R44, RZ, RZ, R42, P4 ;  /* 0x000000ffff2c7224 */ /* 0x000fe200020e062a */
[----:B------:R-:W-:Y:S02]  /*1ab0*/  ISETP.GE.U32.AND.EX P6, PT, R42, RZ, PT, P6 ;  /* 0x000000ff2a00720c */ /* 0x000fe40003fc6160 */
[C---:B------:R-:W-:Y:S02]  /*1ac0*/  ISETP.GT.U32.AND P3, PT, R41.reuse, R6, PT ;  /* 0x000000062900720c */ /* 0x040fe40003f64070 */
[----:B------:R-:W-:-:S02]  /*1ad0*/  ISETP.GT.U32.AND P4, PT, R41, R10, PT ;  /* 0x0000000a2900720c */ /* 0x000fc40003f84070 */
[----:B------:R-:W0:Y:S02]  /*1ae0*/  LDSM.16.M88.4 R40, [R2+UR8+0x8c00] ;  /* 0x008c00080228783b */ /* 0x000e240008000200 */
[----:B0-----:R-:W-:Y:S01]  /*1af0*/  HMMA.16816.F32.BF16 R52, R24, R40, R52 ;  /* 0x000000281834723c */ /* 0x001fe20000041834 */
[----:B------:R-:W-:Y:S02]  /*1b00*/  IMAD.U32 R25, RZ, RZ, UR5 ;  /* 0x00000005ff197e24 */ /* 0x000fe4000f8e00ff */
[----:B------:R-:W-:Y:S02]  /*1b10*/  IMAD.U32 R27, RZ, RZ, UR5 ;  /* 0x00000005ff1b7e24 */ /* 0x000fe4000f8e00ff */
[----:B------:R-:W-:-:S04]  /*1b20*/  IMAD.WIDE R24, R25, 0x2, R90 ;  /* 0x0000000219187825 */ /* 0x000fc800078e025a */
[----:B------:R-:W-:Y:S02]  /*1b30*/  IMAD.WIDE R26, R27, 0x2, R88 ;  /* 0x000000021b1a7825 */ /* 0x000fe400078e0258 */
[----:B------:R0:W2:Y:S04]  /*1b40*/  LDG.E.U16 R24, desc[UR14][R24.64] ;  /* 0x0000000e18187981 */ /* 0x0000a8000c1e1500 */
[----:B------:R1:W3:Y:S05]  /*1b50*/  LDG.E.U16 R26, desc[UR14][R26.64] ;  /* 0x0000000e1a1a7981 */ /* 0x0002ea000c1e1500 */
[----:B------:R-:W-:Y:S01]  /*1b60*/  HMMA.16816.F32.BF16 R52, R28, R42, R52 ;  /* 0x0000002a1c34723c */ /* 0x000fe20000041834 */
[----:B------:R-:W-:Y:S01]  /*1b70*/  MOV R29, UR5 ;  /* 0x00000005001d7c02 */ /* 0x000fe20008000f00 */
[----:B------:R-:W-:-:S04]  /*1b80*/  IMAD.U32 R31, RZ, RZ, UR5 ;  /* 0x00000005ff1f7e24 */ /* 0x000fc8000f8e00ff */
[----:B------:R-:W-:-:S04]  /*1b90*/  IMAD.WIDE R28, R29, 0x2, R86 ;  /* 0x000000021d1c7825 */ /* 0x000fc800078e0256 */
[----:B------:R-:W-:Y:S02]  /*1ba0*/  IMAD.WIDE R30, R31, 0x2, R84 ;  /* 0x000000021f1e7825 */ /* 0x000fe400078e0254 */
[----:B------:R4:W5:Y:S04]  /*1bb0*/  LDG.E.U16 R28, desc[UR14][R28.64] ;  /* 0x0000000e1c1c7981 */ /* 0x000968000c1e1500 */
[----:B------:R0:W5:Y:S01]  /*1bc0*/  LDG.E.U16 R30, desc[UR14][R30.64] ;  /* 0x0000000e1e1e7981 */ /* 0x000162000c1e1500 */
[C---:B------:R-:W-:Y:S02]  /*1bd0*/  ISETP.GT.U32.AND.EX P3, PT, R36.reuse, RZ, PT, P3 ;  /* 0x000000ff2400720c */ /* 0x040fe40003f64130 */
[----:B------:R-:W-:Y:S01]  /*1be0*/  ISETP.GT.U32.AND.EX P4, PT, R36, RZ, PT, P4 ;  /* 0x000000ff2400720c */ /* 0x000fe20003f84140 */
[----:B------:R-:W-:Y:S01]  /*1bf0*/  FMUL R36, R52, UR10 ;  /* 0x0000000a34247c20 */ /* 0x000fe20008400000 */
[----:B------:R-:W-:Y:S01]  /*1c00*/  FMUL R41, R53, UR10 ;  /* 0x0000000a35297c20 */ /* 0x000fe20008400000 */
[----:B------:R-:W-:Y:S01]  /*1c10*/  FMUL R34, R34, UR10 ;  /* 0x0000000a22227c20 */ /* 0x000fe20008400000 */
[----:B------:R-:W-:Y:S01]  /*1c20*/  FMUL R35, R35, UR10 ;  /* 0x0000000a23237c20 */ /* 0x000fe20008400000 */
[----:B------:R-:W-:Y:S01]  /*1c30*/  FMUL R47, R47, UR10 ;  /* 0x0000000a2f2f7c20 */ /* 0x000fe20008400000 */
[----:B------:R-:W-:Y:S01]  /*1c40*/  FSEL R36, R36, -INF , !P3 ;  /* 0xff80000024247808 */ /* 0x000fe20005800000 */
[----:B------:R-:W-:Y:S01]  /*1c50*/  FMUL R38, R38, UR10 ;  /* 0x0000000a26267c20 */ /* 0x000fe20008400000 */
[----:B------:R-:W-:Y:S01]  /*1c60*/  ISETP.GT.U32.AND P3, PT, R45, R6, PT ;  /* 0x000000062d00720c */ /* 0x000fe20003f64070 */
[----:B------:R-:W-:Y:S01]  /*1c70*/  FMUL R39, R39, UR10 ;  /* 0x0000000a27277c20 */ /* 0x000fe20008400000 */
[----:B------:R-:W-:Y:S01]  /*1c80*/  FMUL R40, R54, UR10 ;  /* 0x0000000a36287c20 */ /* 0x000fe20008400000 */
[----:B------:R-:W-:Y:S01]  /*1c90*/  FMUL R42, R55, UR10 ;  /* 0x0000000a372a7c20 */ /* 0x000fe20008400000 */
[----:B------:R-:W-:Y:S01]  /*1ca0*/  ISETP.GT.U32.AND.EX P3, PT, R44, RZ, PT, P3 ;  /* 0x000000ff2c00720c */ /* 0x000fe20003f64130 */
[----:B------:R-:W-:Y:S03]  /*1cb0*/  BAR.SYNC.DEFER_BLOCKING 0x0 ;  /* 0x0000000000007b1d */ /* 0x000fe60000010000 */
[----:B------:R-:W-:-:S02]  /*1cc0*/  FSEL R41, R41, -INF , !P3 ;  /* 0xff80000029297808 */ /* 0x000fc40005800000 */
[----:B------:R-:W-:Y:S02]  /*1cd0*/  ISETP.GT.U32.AND P3, PT, R45, R10, PT ;  /* 0x0000000a2d00720c */ /* 0x000fe40003f64070 */
[----:B------:R-:W-:-:S04]  /*1ce0*/  FMNMX3 R10, R32, R33, R15, !PT ;  /* 0x00000021200a7276 */ /* 0x000fc8000780000f */
[----:B------:R-:W-:Y:S02]  /*1cf0*/  FMNMX3 R10, R10, R11, R49, !PT ;  /* 0x0000000b0a0a7276 */ /* 0x000fe40007800031 */
[----:B------:R-:W-:Y:S02]  /*1d00*/  FSEL R34, R34, -INF , !P5 ;  /* 0xff80000022227808 */ /* 0x000fe40006800000 */
[----:B------:R-:W-:Y:S02]  /*1d10*/  FMNMX3 R10, R10, R37, R36, !PT ;  /* 0x000000250a0a7276 */ /* 0x000fe40007800024 */
[----:B------:R-:W-:Y:S02]  /*1d20*/  FSEL R35, R35, -INF , !P6 ;  /* 0xff80000023237808 */ /* 0x000fe40007000000 */
[----:B------:R-:W-:Y:S02]  /*1d30*/  ISETP.GT.U32.AND.EX P3, PT, R44, RZ, PT, P3 ;  /* 0x000000ff2c00720c */ /* 0x000fe40003f64130 */
[----:B------:R-:W-:-:S02]  /*1d40*/  FMNMX R44, R41, R10, !PT ;  /* 0x0000000a292c7209 */ /* 0x000fc40007800000 */
[----:B0-----:R-:W-:Y:S02]  /*1d50*/  FSEL R25, R47, -INF , !P2 ;  /* 0xff8000002f197808 */ /* 0x001fe40005000000 */
[----:B------:R-:W-:Y:S02]  /*1d60*/  FSEL R38, R38, -INF , !P1 ;  /* 0xff80000026267808 */ /* 0x000fe40004800000 */
[----:B------:R-:W-:Y:S02]  /*1d70*/  FMNMX3 R10, R34, R35, R14, !PT ;  /* 0x00000023220a7276 */ /* 0x000fe4000780000e */
[----:B------:R-:W-:Y:S02]  /*1d80*/  FSEL R43, R39, -INF , !P0 ;  /* 0xff800000272b7808 */ /* 0x000fe40004000000 */
[----:B------:R-:W-:Y:S02]  /*1d90*/  FSEL R40, R40, -INF , !P4 ;  /* 0xff80000028287808 */ /* 0x000fe40006000000 */
[----:B------:R-:W-:Y:S01]  /*1da0*/  FMNMX3 R10, R10, R25, R38, !PT ;  /* 0x000000190a0a7276 */ /* 0x000fe20007800026 */
[----:B------:R-:W0:Y:S01]  /*1db0*/  SHFL.BFLY PT, R45, R44, 0x2, 0x1f ;  /* 0x0c401f002c2d7f89 */ /* 0x000e2200000e0000 */
[----:B------:R-:W-:-:S02]  /*1dc0*/  FSEL R42, R42, -INF , !P3 ;  /* 0xff8000002a2a7808 */ /* 0x000fc40005800000 */
[----:B-1----:R-:W-:-:S04]  /*1dd0*/  FMNMX3 R27, R10, R43, R40, !PT ;  /* 0x0000002b0a1b7276 */ /* 0x002fc80007800028 */
[----:B------:R-:W-:-:S05]  /*1de0*/  FMNMX R27, R42, R27, !PT ;  /* 0x0000001b2a1b7209 */ /* 0x000fca0007800000 */
[----:B------:R-:W4:Y:S01]  /*1df0*/  SHFL.BFLY PT, R46, R27, 0x2, 0x1f ;  /* 0x0c401f001b2e7f89 */ /* 0x000f2200000e0000 */
[----:B0-----:R-:W-:-:S05]  /*1e00*/  FMNMX R44, R44, R45, !PT ;  /* 0x0000002d2c2c7209 */ /* 0x001fca0007800000 */
[----:B------:R-:W0:Y:S01]  /*1e10*/  SHFL.BFLY PT, R10, R44, 0x1, 0x1f ;  /* 0x0c201f002c0a7f89 */ /* 0x000e2200000e0000 */
[----:B----4-:R-:W-:-:S05]  /*1e20*/  FMNMX R29, R27, R46, !PT ;  /* 0x0000002e1b1d7209 */ /* 0x010fca0007800000 */
[----:B------:R-:W1:Y:S01]  /*1e30*/  SHFL.BFLY PT, R31, R29, 0x1, 0x1f ;  /* 0x0c201f001d1f7f89 */ /* 0x000e6200000e0000 */
[----:B0-----:R-:W-:-:S05]  /*1e40*/  FMNMX3 R10, R44, R10, R13, !PT ;  /* 0x0000000a2c0a7276 */ /* 0x001fca000780000d */
[----:B------:R-:W-:-:S04]  /*1e50*/  FADD R15, R15, -R10 ;  /* 0x8000000a0f0f7221 */ /* 0x000fc80000000000 */
[----:B------:R-:W-:Y:S01]  /*1e60*/  FMUL R39, R15, 1.4426950216293334961 ;  /* 0x3fb8aa3b0f277820 */ /* 0x000fe20000400000 */
[----:B------:R-:W-:Y:S01]  /*1e70*/  FADD R15, R11, -R10 ;  /* 0x8000000a0b0f7221 */ /* 0x000fe20000000000 */
[----:B-1----:R-:W-:Y:S01]  /*1e80*/  FMNMX3 R11, R29, R31, R12, !PT ;  /* 0x0000001f1d0b7276 */ /* 0x002fe2000780000c */
[--C-:B------:R-:W-:Y:S01]  /*1e90*/  FADD R32, R32, -R10.reuse ;  /* 0x8000000a20207221 */ /* 0x100fe20000000000 */
[----:B------:R-:W-:Y:S01]  /*1ea0*/  FADD R33, R33, -R10 ;  /* 0x8000000a21217221 */ /* 0x000fe20000000000 */
[----:B------:R-:W-:Y:S02]  /*1eb0*/  FADD R13, -R10, R13 ;  /* 0x0000000d0a0d7221 */ /* 0x000fe40000000100 */
[--C-:B------:R-:W-:Y:S01]  /*1ec0*/  FADD R34, R34, -R11.reuse ;  /* 0x8000000b22227221 */ /* 0x100fe20000000000 */
[--C-:B------:R-:W-:Y:S01]  /*1ed0*/  FADD R35, R35, -R11.reuse ;  /* 0x8000000b23237221 */ /* 0x100fe20000000000 */
[--C-:B------:R-:W-:Y:S01]  /*1ee0*/  FADD R25, R25, -R11.reuse ;  /* 0x8000000b19197221 */ /* 0x100fe20000000000 */
[--C-:B------:R-:W-:Y:S01]  /*1ef0*/  FADD R14, R14, -R11.reuse ;  /* 0x8000000b0e0e7221 */ /* 0x100fe20000000000 */
[----:B------:R-:W-:Y:S01]  /*1f00*/  FADD R12, -R11, R12 ;  /* 0x0000000c0b0c7221 */ /* 0x000fe20000000100 */
[----:B------:R-:W-:Y:S01]  /*1f10*/  FMUL R32, R32, 1.4426950216293334961 ;  /* 0x3fb8aa3b20207820 */ /* 0x000fe20000400000 */
        /* <DEDUP_REMOVED lines=8> */
[----:B------:R-:W-:Y:S08]  /*1fa0*/  MUFU.EX2 R32, R32 ;  /* 0x0000002000207308 */ /* 0x000ff00000000800 */
[----:B------:R-:W-:Y:S08]  /*1fb0*/  MUFU.EX2 R33, R33 ;  /* 0x0000002100217308 */ /* 0x000ff00000000800 */
[----:B------:R-:W-:Y:S08]  /*1fc0*/  MUFU.EX2 R39, R39 ;  /* 0x0000002700277308 */ /* 0x000ff00000000800 */
[----:B------:R-:W-:Y:S08]  /*1fd0*/  MUFU.EX2 R48, R15 ;  /* 0x0000000f00307308 */ /* 0x000ff00000000800 */
[----:B------:R-:W0:Y:S08]  /*1fe0*/  MUFU.EX2 R82, R13 ;  /* 0x0000000d00527308 */ /* 0x000e300000000800 */
[----:B------:R-:W-:Y:S08]  /*1ff0*/  MUFU.EX2 R34, R34 ;  /* 0x0000002200227308 */ /* 0x000ff00000000800 */
[----:B------:R-:W1:Y:S08]  /*2000*/  MUFU.EX2 R35, R35 ;  /* 0x0000002300237308 */ /* 0x000e700000000800 */
[----:B------:R-:W-:Y:S08]  /*2010*/  MUFU.EX2 R51, R14 ;  /* 0x0000000e00337308 */ /* 0x000ff00000000800 */
[----:B------:R-:W4:Y:S08]  /*2020*/  MUFU.EX2 R80, R12 ;  /* 0x0000000c00507308 */ /* 0x000f300000000800 */
[----:B------:R-:W2:Y:S01]  /*2030*/  MUFU.EX2 R50, R50 ;  /* 0x0000003200327308 */ /* 0x000ea20000000800 */
[C---:B0-----:R-:W-:Y:S01]  /*2040*/  FMUL R16, R82.reuse, R16 ;  /* 0x0000001052107220 */ /* 0x041fe20000400000 */
[C---:B------:R-:W-:Y:S01]  /*2050*/  FMUL R17, R82.reuse, R17 ;  /* 0x0000001152117220 */ /* 0x040fe20000400000 */
[----:B-1----:R-:W-:Y:S01]  /*2060*/  F2FP.BF16.F32.PACK_AB R25, R35, R34 ;  /* 0x000000222319723e */ /* 0x002fe200000010ff */
[C---:B------:R-:W-:Y:S01]  /*2070*/  FMUL R72, R82.reuse, R72 ;  /* 0x0000004852487220 */ /* 0x040fe20000400000 */
[----:B------:R-:W-:Y:S01]  /*2080*/  FMUL R73, R82, R73 ;  /* 0x0000004952497220 */ /* 0x000fe20000400000 */
[C---:B----4-:R-:W-:Y:S01]  /*2090*/  FMUL R18, R80.reuse, R18 ;  /* 0x0000001250127220 */ /* 0x050fe20000400000 */
[C---:B------:R-:W-:Y:S01]  /*20a0*/  FMUL R19, R80.reuse, R19 ;  /* 0x0000001350137220 */ /* 0x040fe20000400000 */
[C---:B------:R-:W-:Y:S01]  /*20b0*/  FMUL R74, R80.reuse, R74 ;  /* 0x0000004a504a7220 */ /* 0x040fe20000400000 */
[----:B--2---:R0:W-:Y:S04]  /*20c0*/  STS.U16 [R7+UR8+0x8000], R24 ;  /* 0x0080001807007988 */ /* 0x0041e80008000408 */
[----:B---3--:R1:W-:Y:S04]  /*20d0*/  STS.U16 [R7+UR8+0x8400], R26 ;  /* 0x0084001a07007988 */ /* 0x0083e80008000408 */
[----:B-----5:R-:W-:Y:S04]  /*20e0*/  STS.U16 [R7+UR8+0x8800], R28 ;  /* 0x0088001c07007988 */ /* 0x020fe80008000408 */
[----:B------:R-:W-:Y:S01]  /*20f0*/  STS.U16 [R7+UR8+0x8c00], R30 ;  /* 0x008c001e07007988 */ /* 0x000fe20008000408 */
[----:B------:R-:W-:Y:S06]  /*2100*/  BAR.SYNC.DEFER_BLOCKING 0x0 ;  /* 0x0000000000007b1d */ /* 0x000fec0000010000 */
[----:B------:R-:W2:Y:S04]  /*2110*/  LDSM.16.M88.4 R44, [R5+UR8+0x8000] ;  /* 0x00800008052c783b */ /* 0x000ea80008000200 */
[----:B------:R-:W3:Y:S01]  /*2120*/  LDSM.16.M88.4 R28, [R5+UR8+0x8400] ;  /* 0x00840008051c783b */ /* 0x000ee20008000200 */
[----:B0-----:R-:W-:Y:S01]  /*2130*/  F2FP.BF16.F32.PACK_AB R24, R33, R32 ;  /* 0x000000202118723e */ /* 0x001fe200000010ff */
[----:B------:R-:W-:Y:S01]  /*2140*/  FMUL R75, R80, R75 ;  /* 0x0000004b504b7220 */ /* 0x000fe20000400000 */
[----:B-1----:R-:W-:Y:S01]  /*2150*/  F2FP.BF16.F32.PACK_AB R26, R48, R39 ;  /* 0x00000027301a723e */ /* 0x002fe200000010ff */
[----:B------:R-:W0:Y:S01]  /*2160*/  LDSM.16.M88.4 R12, [R5+UR8+0x8200] ;  /* 0x00820008050c783b */ /* 0x000e220008000200 */
[----:B------:R-:W-:Y:S01]  /*2170*/  F2FP.BF16.F32.PACK_AB R27, R50, R51 ;  /* 0x00000033321b723e */ /* 0x000fe200000010ff */
[--C-:B------:R-:W-:Y:S01]  /*2180*/  FADD R49, R49, -R10.reuse ;  /* 0x8000000a31317221 */ /* 0x100fe20000000000 */
[--C-:B------:R-:W-:Y:S01]  /*2190*/  FADD R38, R38, -R11.reuse ;  /* 0x8000000b26267221 */ /* 0x100fe20000000000 */
[C---:B------:R-:W-:Y:S01]  /*21a0*/  FMUL R76, R82.reuse, R76 ;  /* 0x0000004c524c7220 */ /* 0x040fe20000400000 */
[----:B------:R-:W-:Y:S01]  /*21b0*/  FMUL R77, R82, R77 ;  /* 0x0000004d524d7220 */ /* 0x000fe20000400000 */
[C---:B------:R-:W-:Y:S01]  /*21c0*/  FMUL R78, R80.reuse, R78 ;  /* 0x0000004e504e7220 */ /* 0x040fe20000400000 */
[----:B------:R-:W-:Y:S01]  /*21d0*/  FMUL R79, R80, R79 ;  /* 0x0000004f504f7220 */ /* 0x000fe20000400000 */
[--C-:B------:R-:W-:Y:S01]  /*21e0*/  FADD R37, R37, -R10.reuse ;  /* 0x8000000a25257221 */ /* 0x100fe20000000000 */
[C---:B------:R-:W-:Y:S01]  /*21f0*/  FMUL R68, R82.reuse, R68 ;  /* 0x0000004452447220 */ /* 0x040fe20000400000 */
[----:B------:R-:W-:Y:S01]  /*2200*/  FMUL R69, R82, R69 ;  /* 0x0000004552457220 */ /* 0x000fe20000400000 */
[C---:B------:R-:W-:Y:S01]  /*2210*/  FMUL R70, R80.reuse, R70 ;  /* 0x0000004650467220 */ /* 0x040fe20000400000 */
[----:B------:R-:W-:Y:S01]  /*2220*/  FMUL R71, R80, R71 ;  /* 0x0000004750477220 */ /* 0x000fe20000400000 */
[--C-:B------:R-:W-:Y:S01]  /*2230*/  FADD R41, R41, -R10.reuse ;  /* 0x8000000a29297221 */ /* 0x100fe20000000000 */
[--C-:B------:R-:W-:Y:S01]  /*2240*/  FADD R43, R43, -R11.reuse ;  /* 0x8000000b2b2b7221 */ /* 0x100fe20000000000 */
[--C-:B------:R-:W-:Y:S01]  /*2250*/  FADD R40, R40, -R11.reuse ;  /* 0x8000000b28287221 */ /* 0x100fe20000000000 */
[----:B------:R-:W-:Y:S01]  /*2260*/  FADD R42, R42, -R11 ;  /* 0x8000000b2a2a7221 */ /* 0x000fe20000000000 */
[----:B------:R-:W-:Y:S01]  /*2270*/  FADD R36, R36, -R10 ;  /* 0x8000000a24247221 */ /* 0x000fe20000000000 */
[----:B------:R-:W-:Y:S01]  /*2280*/  LDSM.16.M88.4 R52, [R5+UR8+0x8e00] ;  /* 0x008e00080534783b */ /* 0x000fe20008000200 */
[----:B--2---:R-:W-:Y:S01]  /*2290*/  HMMA.16816.F32.BF16 R16, R24, R44, R16 ;  /* 0x0000002c1810723c */ /* 0x004fe20000041810 */
[----:B------:R-:W-:-:S07]  /*22a0*/  FADD R44, R34, R35 ;  /* 0x00000023222c7221 */ /* 0x000fce0000000000 */
[C---:B---3--:R-:W-:Y:S01]  /*22b0*/  HMMA.16816.F32.BF16 R72, R24.reuse, R28, R72 ;  /* 0x0000001c1848723c */ /* 0x048fe20000041848 */
[----:B------:R-:W-:Y:S02]  /*22c0*/  FADD R28, R32, R33 ;  /* 0x00000021201c7221 */ /* 0x000fe40000000000 */
[----:B------:R-:W1:Y:S01]  /*22d0*/  LDSM.16.M88.4 R32, [R5+UR8+0x8600] ;  /* 0x008600080520783b */ /* 0x000e620008000200 */
[----:B------:R-:W-:Y:S01]  /*22e0*/  FMUL R49, R49, 1.4426950216293334961 ;  /* 0x3fb8aa3b31317820 */ /* 0x000fe20000400000 */
[----:B------:R-:W-:Y:S01]  /*22f0*/  FMUL R38, R38, 1.4426950216293334961 ;  /* 0x3fb8aa3b26267820 */ /* 0x000fe20000400000 */
[----:B------:R-:W-:Y:S01]  /*2300*/  FMUL R37, R37, 1.4426950216293334961 ;  /* 0x3fb8aa3b25257820 */ /* 0x000fe20000400000 */
[----:B------:R-:W-:Y:S01]  /*2310*/  FADD R39, R39, R28 ;  /* 0x0000001c27277221 */ /* 0x000fe20000000000 */
[----:B0-----:R-:W-:Y:S01]  /*2320*/  HMMA.16816.F32.BF16 R76, R24, R12, R76 ;  /* 0x0000000c184c723c */ /* 0x001fe2000004184c */
[----:B------:R-:W-:Y:S01]  /*2330*/  FMUL R12, R41, 1.4426950216293334961 ;  /* 0x3fb8aa3b290c7820 */ /* 0x000fe20000400000 */
[----:B------:R-:W0:Y:S01]  /*2340*/  MUFU.EX2 R49, R49 ;  /* 0x0000003100317308 */ /* 0x000e220000000800 */
[----:B------:R-:W-:Y:S01]  /*2350*/  FMUL R43, R43, 1.4426950216293334961 ;  /* 0x3fb8aa3b2b2b7820 */ /* 0x000fe20000400000 */
[----:B------:R-:W-:Y:S01]  /*2360*/  FMUL R13, R40, 1.4426950216293334961 ;  /* 0x3fb8aa3b280d7820 */ /* 0x000fe20000400000 */
[----:B------:R-:W-:Y:S01]  /*2370*/  FMUL R28, R42, 1.4426950216293334961 ;  /* 0x3fb8aa3b2a1c7820 */ /* 0x000fe20000400000 */
[----:B------:R-:W-:-:S04]  /*2380*/  FMUL R36, R36, 1.4426950216293334961 ;  /* 0x3fb8aa3b24247820 */ /* 0x000fc80000400000 */
[----:B------:R-:W2:Y:S01]  /*2390*/  MUFU.EX2 R38, R38 ;  /* 0x0000002600267308 */ /* 0x000ea20000000800 */
[----:B------:R-:W-:Y:S01]  /*23a0*/  FADD R51, R51, R44 ;  /* 0x0000002c33337221 */ /* 0x000fe20000000000 */
[----:B------:R-:W-:-:S06]  /*23b0*/  FADD R48, R48, R39 ;  /* 0x0000002730307221 */ /* 0x000fcc0000000000 */
[----:B------:R-:W-:Y:S01]  /*23c0*/  MUFU.EX2 R29, R36 ;  /* 0x00000024001d7308 */ /* 0x000fe20000000800 */
[----:B------:R-:W-:-:S07]  /*23d0*/  FADD R51, R50, R51 ;  /* 0x0000003332337221 */ /* 0x000fce0000000000 */
[----:B------:R-:W-:Y:S01]  /*23e0*/  MUFU.EX2 R12, R12 ;  /* 0x0000000c000c7308 */ /* 0x000fe20000000800 */
[----:B-1----:R-:W-:Y:S07]  /*23f0*/  HMMA.16816.F32.BF16 R68, R24, R32, R68 ;  /* 0x000000201844723c */ /* 0x002fee0000041844 */
[----:B------:R-:W1:Y:S08]  /*2400*/  MUFU.EX2 R32, R37 ;  /* 0x0000002500207308 */ /* 0x000e700000000800 */
[----:B------:R-:W3:Y:S08]  /*2410*/  MUFU.EX2 R37, R43 ;  /* 0x0000002b00257308 */ /* 0x000ef00000000800 */
[----:B------:R-:W-:Y:S08]  /*2420*/  MUFU.EX2 R13, R13 ;  /* 0x0000000d000d7308 */ /* 0x000ff00000000800 */
[----:B------:R-:W4:Y:S01]  /*2430*/  MUFU.EX2 R28, R28 ;  /* 0x0000001c001c7308 */ /* 0x000f220000000800 */
[----:B0-----:R-:W-:Y:S01]  /*2440*/  FADD R33, R49, R48 ;  /* 0x0000003031217221 */ /* 0x001fe20000000000 */
[----:B--2---:R-:W-:Y:S01]  /*2450*/  FADD R40, R38, R51 ;  /* 0x0000003326287221 */ /* 0x004fe20000000000 */
[----:B-1----:R-:W-:-:S02]  /*2460*/  F2FP.BF16.F32.PACK_AB R36, R32, R49 ;  /* 0x000000312024723e */ /* 0x002fc400000010ff */
[----:B------:R-:W-:Y:S01]  /*2470*/  FADD R44, R32, R33 ;  /* 0x00000021202c7221 */ /* 0x000fe20000000000 */
[C---:B---3--:R-:W-:Y:S01]  /*2480*/  FADD R32, R37.reuse, R40 ;  /* 0x0000002825207221 */ /* 0x048fe20000000000 */
[----:B------:R-:W-:Y:S01]  /*2490*/  F2FP.BF16.F32.PACK_AB R37, R37, R38 ;  /* 0x000000262525723e */ /* 0x000fe200000010ff */
[----:B------:R-:W0:Y:S01]  /*24a0*/  LDSM.16.M88.4 R40, [R5+UR8+0x8800] ;  /* 0x008800080528783b */ /* 0x000e220008000200 */
[----:B------:R-:W-:Y:S01]  /*24b0*/  F2FP.BF16.F32.PACK_AB R38, R12, R29 ;  /* 0x0000001d0c26723e */ /* 0x000fe200000010ff */
[----:B------:R-:W-:Y:S02]  /*24c0*/  FADD R29, R29, R44 ;  /* 0x0000002c1d1d7221 */ /* 0x000fe40000000000 */
[----:B------:R-:W-:Y:S01]  /*24d0*/  LDSM.16.M88.4 R48, [R5+UR8+0x8c00] ;  /* 0x008c00080530783b */ /* 0x000fe20008000200 */
[----:B----4-:R-:W-:-:S07]  /*24e0*/  F2FP.BF16.F32.PACK_AB R39, R28, R13 ;  /* 0x0000000d1c27723e */ /* 0x010fce00000010ff */
[----:B------:R-:W-:Y:S01]  /*24f0*/  HMMA.16816.F32.BF16 R16, R36, R46, R16 ;  /* 0x0000002e2410723c */ /* 0x000fe20000041810 */
[----:B------:R-:W-:Y:S01]  /*2500*/  LDSM.16.M88.4 R44, [R5+UR8+0x8a00] ;  /* 0x008a0008052c783b */ /* 0x000fe20008000200 */
[----:B------:R-:W-:Y:S01]  /*2510*/  FADD R13, R13, R32 ;  /* 0x000000200d0d7221 */ /* 0x000fe20000000000 */
[----:B------:R-:W-:-:S03]  /*2520*/  FADD R29, R12, R29 ;  /* 0x0000001d0c1d7221 */ /* 0x000fc60000000000 */
[----:B------:R-:W-:Y:S02]  /*2530*/  FADD R13, R28, R13 ;  /* 0x0000000d1c0d7221 */ /* 0x000fe40000000000 */
[----:B------:R-:W1:Y:S04]  /*2540*/  SHFL.BFLY PT, R12, R29, 0x2, 0x1f ;  /* 0x0c401f001d0c7f89 */ /* 0x000e6800000e0000 */
[----:B------:R-:W2:Y:S01]  /*2550*/  SHFL.BFLY PT, R28, R13, 0x2, 0x1f ;  /* 0x0c401f000d1c7f89 */ /* 0x000ea200000e0000 */
[C---:B------:R-:W-:Y:S01]  /*2560*/  FMUL R64, R82.reuse, R64 ;  /* 0x0000004052407220 */ /* 0x040fe20000400000 */
[----:B------:R-:W-:Y:S01]  /*2570*/  FMUL R65, R82, R65 ;  /* 0x0000004152417220 */ /* 0x000fe20000400000 */
        /* <DEDUP_REMOVED lines=14> */
[----:B0-----:R-:W-:Y:S01]  /*2660*/  HMMA.16816.F32.BF16 R64, R24, R40, R64 ;  /* 0x000000281840723c */ /* 0x001fe20000041840 */
[----:B-1----:R-:W-:-:S07]  /*2670*/  FADD R12, R29, R12 ;  /* 0x0000000c1d0c7221 */ /* 0x002fce0000000000 */
[----:B------:R-:W-:Y:S01]  /*2680*/  HMMA.16816.F32.BF16 R56, R24, R48, R56 ;  /* 0x000000301838723c */ /* 0x000fe20000041838 */
[----:B--2---:R-:W-:-:S07]  /*2690*/  FADD R28, R13, R28 ;  /* 0x0000001c0d1c7221 */ /* 0x004fce0000000000 */
[C---:B------:R-:W-:Y:S08]  /*26a0*/  HMMA.16816.F32.BF16 R60, R24.reuse, R44, R60 ;  /* 0x0000002c183c723c */ /* 0x040ff0000004183c */
[----:B------:R-:W-:Y:S01]  /*26b0*/  HMMA.16816.F32.BF16 R20, R24, R52, R20 ;  /* 0x000000341814723c */ /* 0x000fe20000041814 */
[----:B------:R-:W0:Y:S07]  /*26c0*/  SHFL.BFLY PT, R13, R12, 0x1, 0x1f ;  /* 0x0c201f000c0d7f89 */ /* 0x000e2e00000e0000 */
[----:B------:R-:W-:Y:S01]  /*26d0*/  HMMA.16816.F32.BF16 R76, R36, R14, R76 ;  /* 0x0000000e244c723c */ /* 0x000fe2000004184c */
[----:B------:R-:W1:Y:S01]  /*26e0*/  SHFL.BFLY PT, R15, R28, 0x1, 0x1f ;  /* 0x0c201f001c0f7f89 */ /* 0x000e6200000e0000 */
[----:B------:R-:W-:-:S04]  /*26f0*/  UIADD3 UR6, UP0, UPT, UR6, 0x20, URZ ;  /* 0x0000002006067890 */ /* 0x000fc8000ff1e0ff */
[----:B------:R-:W-:Y:S02]  /*2700*/  UIADD3.X UR7, UPT, UPT, URZ, UR7, URZ, UP0, !UPT ;  /* 0x00000007ff077290 */ /* 0x000fe400087fe4ff */
[----:B------:R-:W-:Y:S01]  /*2710*/  HMMA.16816.F32.BF16 R72, R36, R30, R72 ;  /* 0x0000001e2448723c */ /* 0x000fe20000041848 */
[----:B------:R-:W-:-:S07]  /*2720*/  UISETP.GE.U32.AND UP0, UPT, UR6, UR16, UPT ;  /* 0x000000100600728c */ /* 0x000fce000bf06070 */
[----:B------:R-:W-:Y:S01]  /*2730*/  HMMA.16816.F32.BF16 R68, R36, R34, R68 ;  /* 0x000000222444723c */ /* 0x000fe20000041844 */
[----:B------:R-:W-:-:S07]  /*2740*/  UISETP.GE.U32.AND.EX UP0, UPT, UR7, URZ, UPT, UP0 ;  /* 0x000000ff0700728c */ /* 0x000fce000bf06100 */
[C---:B------:R-:W-:Y:S08]  /*2750*/  HMMA.16816.F32.BF16 R64, R36.reuse, R42, R64 ;  /* 0x0000002a2440723c */ /* 0x040ff00000041840 */
[C---:B------:R-:W-:Y:S08]  /*2760*/  HMMA.16816.F32.BF16 R60, R36.reuse, R46, R60 ;  /* 0x0000002e243c723c */ /* 0x040ff0000004183c */
[C---:B------:R-:W-:Y:S08]  /*2770*/  HMMA.16816.F32.BF16 R56, R36.reuse, R50, R56 ;  /* 0x000000322438723c */ /* 0x040ff00000041838 */
[----:B------:R-:W-:Y:S01]  /*2780*/  HMMA.16816.F32.BF16 R20, R36, R54, R20 ;  /* 0x000000362414723c */ /* 0x000fe20000041814 */
[----:B0-----:R-:W-:Y:S01]  /*2790*/  FADD R13, R12, R13 ;  /* 0x0000000d0c0d7221 */ /* 0x001fe20000000000 */
[----:B-1----:R-:W-:Y:S01]  /*27a0*/  FADD R15, R28, R15 ;  /* 0x0000000f1c0f7221 */ /* 0x002fe20000000000 */
[----:B------:R-:W-:-:S02]  /*27b0*/  IMAD.MOV.U32 R12, RZ, RZ, R11 ;  /* 0x000000ffff0c7224 */ /* 0x000fc400078e000b */
[----:B------:R-:W-:Y:S01]  /*27c0*/  FFMA R3, R82, R3, R13 ;  /* 0x0000000352037223 */ /* 0x000fe2000000000d */
[----:B------:R-:W-:Y:S01]  /*27d0*/  FFMA R81, R80, R81, R15 ;  /* 0x0000005150517223 */ /* 0x000fe2000000000f */
[----:B------:R-:W-:Y:S01]  /*27e0*/  IMAD.MOV.U32 R13, RZ, RZ, R10 ;  /* 0x000000ffff0d7224 */ /* 0x000fe200078e000a */
[----:B------:R-:W-:Y:S02]  /*27f0*/  ULEA UR5, UR13, UR5, 0x5 ;  /* 0x000000050d057291 */ /* 0x000fe4000f8e28ff */
[----:B------:R-:W-:Y:S01]  /*2800*/  ULEA UR4, UR11, UR4, 0x5 ;  /* 0x000000040b047291 */ /* 0x000fe2000f8e28ff */
[----:B------:R-:W-:Y:S11]  /*2810*/  BRA.U !UP0, `(.L_x_1) ;  /* 0xffffffed08147547 */ /* 0x000ff6000b83ffff */
[----:B------:R-:W-:Y:S02]  /*2820*/  IMAD.MOV.U32 R2, RZ, RZ, R10 ;  /* 0x000000ffff027224 */ /* 0x000fe400078e000a */
[----:B------:R-:W-:-:S07]  /*2830*/  IMAD.MOV.U32 R24, RZ, RZ, R11 ;  /* 0x000000ffff187224 */ /* 0x000fce00078e000b */
.L_x_0:
[----:B------:R-:W0:Y:S01]  /*2840*/  S2R R4, SR_TID.X ;  /* 0x0000000000047919 */ /* 0x000e220000002100 */
[----:B------:R-:W1:Y:S01]  /*2850*/  S2UR UR5, SR_CgaCtaId ;  /* 0x00000000000579c3 */ /* 0x000e620000008800 */
[----:B------:R-:W-:Y:S01]  /*2860*/  UMOV UR4, 0x400 ;  /* 0x0000040000047882 */ /* 0x000fe20000000000 */
[----:B------:R-:W-:Y:S02]  /*2870*/  IMAD.MOV.U32 R33, RZ, RZ, R19 ;  /* 0x000000ffff217224 */ /* 0x000fe400078e0013 */
[C---:B------:R-:W-:Y:S01]  /*2880*/  FMUL R14, R81.reuse, 8388608 ;  /* 0x4b000000510e7820 */ /* 0x040fe20000400000 */
[----:B------:R-:W-:Y:S01]  /*2890*/  IMAD.MOV.U32 R19, RZ, RZ, R3 ;  /* 0x000000ffff137224 */ /* 0x000fe200078e0003 */
[C---:B------:R-:W-:Y:S01]  /*28a0*/  FSETP.GEU.AND P2, PT, R81.reuse, 1.175494350822287508e-38, PT ;  /* 0x008000005100780b */ /* 0x040fe20003f4e000 */
[----:B------:R-:W-:Y:S01]  /*28b0*/  IMAD.MOV.U32 R34, RZ, RZ, R16 ;  /* 0x000000ffff227224 */ /* 0x000fe200078e0010 */
[----:B------:R-:W-:Y:S01]  /*28c0*/  FSETP.GT.AND P0, PT, |R81|, 8.50705917302346158658e+37, PT ;  /* 0x7e8000005100780b */ /* 0x000fe20003f04200 */
[C---:B------:R-:W-:Y:S01]  /*28d0*/  FMUL R8, R19.reuse, 8388608 ;  /* 0x4b00000013087820 */ /* 0x040fe20000400000 */
[C---:B------:R-:W-:Y:S01]  /*28e0*/  FSETP.GEU.AND P1, PT, R19.reuse, 1.175494350822287508e-38, PT ;  /* 0x008000001300780b */ /* 0x040fe20003f2e000 */
[----:B------:R-:W-:Y:S01]  /*28f0*/  IMAD.MOV.U32 R28, RZ, RZ, R21 ;  /* 0x000000ffff1c7224 */ /* 0x000fe200078e0015 */
[----:B------:R-:W-:Y:S01]  /*2900*/  FSEL R14, R14, R81, !P2 ;  /* 0x000000510e0e7208 */ /* 0x000fe20005000000 */
[----:B------:R-:W-:Y:S01]  /*2910*/  IMAD.MOV.U32 R32, RZ, RZ, R20 ;  /* 0x000000ffff207224 */ /* 0x000fe200078e0014 */
[----:B------:R-:W-:Y:S01]  /*2920*/  FSEL R8, R8, R19, !P1 ;  /* 0x0000001308087208 */ /* 0x000fe20004800000 */
[----:B------:R-:W-:Y:S01]  /*2930*/  BAR.SYNC.DEFER_BLOCKING 0x0 ;  /* 0x0000000000007b1d */ /* 0x000fe20000010000 */
[----:B------:R-:W-:-:S02]  /*2940*/  FSETP.GEU.AND P3, PT, |R19|, 1.175494350822287508e-38, PT ;  /* 0x008000001300780b */ /* 0x000fc40003f6e200 */
[----:B------:R-:W-:Y:S01]  /*2950*/  LOP3.LUT R10, R0, 0x8, RZ, 0xc0, !PT ;  /* 0x00000008000a7812 */ /* 0x000fe200078ec0ff */
[----:B------:R-:W-:Y:S01]  /*2960*/  VIADD R3, R8, 0xc0cafb0d ;  /* 0xc0cafb0d08037836 */ /* 0x000fe20000000000 */
[----:B------:R-:W-:Y:S01]  /*2970*/  SHF.L.U32 R21, R0, 0x3, RZ ;  /* 0x0000000300157819 */ /* 0x000fe200000006ff */
[----:B------:R-:W-:Y:S01]  /*2980*/  @P0 FMUL R18, R18, 0.25 ;  /* 0x3e80000012120820 */ /* 0x000fe20000400000 */
[----:B------:R-:W-:Y:S01]  /*2990*/  @P0 FMUL R79, R79, 0.25 ;  /* 0x3e8000004f4f0820 */ /* 0x000fe20000400000 */
[----:B------:R-:W-:Y:S01]  /*29a0*/  @P0 FMUL R33, R33, 0.25 ;  /* 0x3e80000021210820 */ /* 0x000fe20000400000 */
[----:B------:R-:W-:Y:S01]  /*29b0*/  LOP3.LUT R9, R3, 0xff800000, RZ, 0xc0, !PT ;  /* 0xff80000003097812 */ /* 0x000fe200078ec0ff */
[----:B-1----:R-:W-:Y:S01]  /*29c0*/  ULEA UR6, UR5, UR4, 0x18 ;  /* 0x0000000405067291 */ /* 0x002fe2000f8ec0ff */
[----:B------:R-:W-:Y:S01]  /*29d0*/  MOV R26, R17 ;  /* 0x00000011001a7202 */ /* 0x000fe20000000f00 */
[----:B------:R-:W-:Y:S01]  /*29e0*/  @P0 FMUL R23, R23, 0.25 ;  /* 0x3e80000017170820 */ /* 0x000fe20000400000 */
[----:B------:R-:W-:Y:S01]  /*29f0*/  @P0 FMUL R22, R22, 0.25 ;  /* 0x3e80000016160820 */ /* 0x000fe20000400000 */
[----:B------:R-:W-:Y:S01]  /*2a00*/  @P0 FMUL R59, R59, 0.25 ;  /* 0x3e8000003b3b0820 */ /* 0x000fe20000400000 */
[----:B------:R-:W-:Y:S01]  /*2a10*/  @P0 FMUL R58, R58, 0.25 ;  /* 0x3e8000003a3a0820 */ /* 0x000fe20000400000 */
[----:B------:R-:W-:Y:S01]  /*2a20*/  @P0 FMUL R63, R63, 0.25 ;  /* 0x3e8000003f3f0820 */ /* 0x000fe20000400000 */
[----:B0-----:R-:W-:Y:S01]  /*2a30*/  LOP3.LUT R6, R4, 0x7, RZ, 0xc0, !PT ;  /* 0x0000000704067812 */ /* 0x001fe200078ec0ff */
[----:B------:R-:W-:-:S02]  /*2a40*/  IMAD.SHL.U32 R4, R0, 0x4, RZ ;  /* 0x0000000400047824 */ /* 0x000fc400078e00ff */
[----:B------:R-:W-:Y:S01]  /*2a50*/  @P0 FMUL R62, R62, 0.25 ;  /* 0x3e8000003e3e0820 */ /* 0x000fe20000400000 */
[----:B------:R-:W-:Y:S01]  /*2a60*/  @P0 FMUL R67, R67, 0.25 ;  /* 0x3e80000043430820 */ /* 0x000fe20000400000 */
[----:B------:R-:W-:Y:S01]  /*2a70*/  LEA R7, R6, UR6, 0x4 ;  /* 0x0000000606077c11 */ /* 0x000fe2000f8e20ff */
[----:B------:R-:W-:Y:S01]  /*2a80*/  @P0 FMUL R66, R66, 0.25 ;  /* 0x3e80000042420820 */ /* 0x000fe20000400000 */
[----:B------:R-:W-:Y:S01]  /*2a90*/  LOP3.LUT R4, R4, 0x3c0, RZ, 0xc0, !PT ;  /* 0x000003c004047812 */ /* 0x000fe200078ec0ff */
[----:B------:R-:W-:Y:S01]  /*2aa0*/  @P0 FMUL R71, R71, 0.25 ;  /* 0x3e80000047470820 */ /* 0x000fe20000400000 */
[----:B------:R-:W-:Y:S01]  /*2ab0*/  @P0 FMUL R70, R70, 0.25 ;  /* 0x3e80000046460820 */ /* 0x000fe20000400000 */
[--C-:B------:R-:W-:Y:S01]  /*2ac0*/  IMAD R5, R6, -0x8, R7.reuse ;  /* 0xfffffff806057824 */ /* 0x100fe200078e0207 */
[----:B------:R-:W-:Y:S01]  /*2ad0*/  FSEL R6, RZ, -23, P2 ;  /* 0xc1b80000ff067808 */ /* 0x000fe20001000000 */
[----:B------:R-:W-:Y:S01]  /*2ae0*/  IMAD R12, R10, 0x200, R7 ;  /* 0x000002000a0c7824 */ /* 0x000fe200078e0207 */
[----:B------:R-:W-:Y:S01]  /*2af0*/  FSETP.GEU.AND P2, PT, |R81|, 1.175494350822287508e-38, PT ;  /* 0x008000005100780b */ /* 0x000fe20003f4e200 */
[----:B------:R-:W-:Y:S01]  /*2b00*/  IMAD.IADD R13, R4, 0x1, R5 ;  /* 0x00000001040d7824 */ /* 0x000fe200078e0205 */
[----:B------:R-:W-:Y:S01]  /*2b10*/  FSEL R4, RZ, -23, P1 ;  /* 0xc1b80000ff047808 */ /* 0x000fe20000800000 */
[----:B------:R-:W-:Y:S01]  /*2b20*/  VIADD R5, R14, 0xc0cafb0d ;  /* 0xc0cafb0d0e057836 */ /* 0x000fe20000000000 */
[----:B------:R-:W-:Y:S01]  /*2b30*/  FSETP.GT.AND P1, PT, |R19|, 8.50705917302346158658e+37, PT ;  /* 0x7e8000001300780b */ /* 0x000fe20003f24200 */
[----:B------:R-:W-:Y:S01]  /*2b40*/  @P0 FMUL R81, R81, 0.25 ;  /* 0x3e80000051510820 */ /* 0x000fe20000400000 */
[----:B------:R-:W-:Y:S01]  /*2b50*/  @P0 FMUL R75, R75, 0.25 ;  /* 0x3e8000004b4b0820 */ /* 0x000fe20000400000 */
[----:B------:R-:W-:Y:S01]  /*2b60*/  @P0 FMUL R74, R74, 0.25 ;  /* 0x3e8000004a4a0820 */ /* 0x000fe20000400000 */
[----:B------:R-:W-:Y:S01]  /*2b70*/  LOP3.LUT R11, R5, 0xff800000, RZ, 0xc0, !PT ;  /* 0xff800000050b7812 */ /* 0x000fe200078ec0ff */
[----:B------:R-:W-:Y:S01]  /*2b80*/  @P0 FMUL R78, R78, 0.25 ;  /* 0x3e8000004e4e0820 */ /* 0x000fe20000400000 */
[----:B------:R-:W-:Y:S01]  /*2b90*/  I2FP.F32.S32 R5, R9 ;  /* 0x0000000900057245 */ /* 0x000fe20000201400 */
[----:B------:R-:W-:Y:S01]  /*2ba0*/  IMAD.IADD R9, R8, 0x1, -R9 ;  /* 0x0000000108097824 */ /* 0x000fe200078e0a09 */
[----:B------:R-:W-:Y:S01]  /*2bb0*/  I2FP.F32.S32 R7, R11 ;  /* 0x0000000b00077245 */ /* 0x000fe20000201400 */
[----:B------:R-:W-:Y:S01]  /*2bc0*/  @!P2 FMUL R81, R81, 16777216 ;  /* 0x4b8000005151a820 */ /* 0x000fe20000400000 */
[----:B------:R-:W-:Y:S01]  /*2bd0*/  @!P2 FMUL R18, R18, 16777216 ;  /* 0x4b8000001212a820 */ /* 0x000fe20000400000 */
[----:B------:R-:W-:Y:S01]  /*2be0*/  FFMA.FTZ R16, R5, 1.1920928955078125e-07, R4 ;  /* 0x3400000005107823 */ /* 0x000fe20000010004 */
[----:B------:R-:W-:Y:S01]  /*2bf0*/  @!P2 FMUL R79, R79, 16777216 ;  /* 0x4b8000004f4fa820 */ /* 0x000fe20000400000 */
[----:B------:R-:W-:Y:S01]  /*2c00*/  @P1 FMUL R19, R19, 0.25 ;  /* 0x3e80000013131820 */ /* 0x000fe20000400000 */
[----:B------:R-:W0:Y:S01]  /*2c10*/  MUFU.RCP R4, R81 ;  /* 0x0000005100047308 */ /* 0x000e220000001000 */
[----:B------:R-:W-:Y:S01]  /*2c20*/  @P1 FMUL R76, R76, 0.25 ;  /* 0x3e8000004c4c1820 */ /* 0x000fe20000400000 */
[----:B------:R-:W-:Y:S01]  /*2c30*/  @P1 FMUL R34, R34, 0.25 ;  /* 0x3e80000022221820 */ /* 0x000fe20000400000 */
[----:B------:R-:W-:Y:S01]  /*2c40*/  @!P3 FMUL R19, R19, 16777216 ;  /* 0x4b8000001313b820 */ /* 0x000fe20000400000 */
[----:B------:R-:W-:Y:S01]  /*2c50*/  @!P2 FMUL R33, R33, 16777216 ;  /* 0x4b8000002121a820 */ /* 0x000fe20000400000 */
[----:B------:R-:W-:Y:S01]  /*2c60*/  FFMA.FTZ R17, R7, 1.1920928955078125e-07, R6 ;  /* 0x3400000007117823 */ /* 0x000fe20000010006 */
[----:B------:R-:W-:Y:S01]  /*2c70*/  @!P3 FMUL R76, R76, 16777216 ;  /* 0x4b8000004c4cb820 */ /* 0x000fe20000400000 */
[----:B------:R-:W-:Y:S01]  /*2c80*/  @!P3 FMUL R34, R34, 16777216 ;  /* 0x4b8000002222b820 */ /* 0x000fe20000400000 */
[----:B------:R-:W-:Y:S01]  /*2c90*/  LOP3.LUT R21, R21, 0xf80, RZ, 0xc0, !PT ;  /* 0x00000f8015157812 */ /* 0x000fe200078ec0ff */
[----:B------:R-:W1:Y:S01]  /*2ca0*/  MUFU.RCP R19, R19 ;  /* 0x0000001300137308 */ /* 0x000e620000001000 */
[----:B------:R-:W-:Y:S01]  /*2cb0*/  LEA.HI R3, R10, R13, RZ, 0x1f ;  /* 0x0000000d0a037211 */ /* 0x000fe200078ff8ff */
[----:B------:R-:W-:Y:S01]  /*2cc0*/  @!P2 FMUL R23, R23, 16777216 ;  /* 0x4b8000001717a820 */ /* 0x000fe20000400000 */
[----:B------:R-:W-:Y:S01]  /*2cd0*/  @!P2 FMUL R22, R22, 16777216 ;  /* 0x4b8000001616a820 */ /* 0x000fe20000400000 */
[----:B------:R-:W-:Y:S01]  /*2ce0*/  @!P2 FMUL R59, R59, 16777216 ;  /* 0x4b8000003b3ba820 */ /* 0x000fe20000400000 */
[----:B------:R-:W-:Y:S01]  /*2cf0*/  @!P2 FMUL R58, R58, 16777216 ;  /* 0x4b8000003a3aa820 */ /* 0x000fe20000400000 */
[----:B------:R-:W-:Y:S01]  /*2d00*/  @!P2 FMUL R63, R63, 16777216 ;  /* 0x4b8000003f3fa820 */ /* 0x000fe20000400000 */
[----:B------:R-:W-:Y:S01]  /*2d10*/  @!P2 FMUL R62, R62, 16777216 ;  /* 0x4b8000003e3ea820 */ /* 0x000fe20000400000 */
[C---:B0-----:R-:W-:Y:S01]  /*2d20*/  FMUL R27, R4.reuse, R18 ;  /* 0x00000012041b7220 */ /* 0x041fe20000400000 */
[C---:B------:R-:W-:Y:S01]  /*2d30*/  FMUL R7, R4.reuse, R79 ;  /* 0x0000004f04077220 */ /* 0x040fe20000400000 */
[----:B------:R-:W-:Y:S01]  /*2d40*/  FMUL R18, R4, R33 ;  /* 0x0000002104127220 */ /* 0x000fe20000400000 */
[----:B------:R-:W-:Y:S01]  /*2d50*/  @!P2 FMUL R67, R67, 16777216 ;  /* 0x4b8000004343a820 */ /* 0x000fe20000400000 */
[----:B------:R-:W-:Y:S01]  /*2d60*/  @!P2 FMUL R66, R66, 16777216 ;  /* 0x4b8000004242a820 */ /* 0x000fe20000400000 */
[----:B------:R-:W-:Y:S01]  /*2d70*/  @!P2 FMUL R71, R71, 16777216 ;  /* 0x4b8000004747a820 */ /* 0x000fe20000400000 */
[----:B------:R-:W-:Y:S01]  /*2d80*/  @!P2 FMUL R70, R70, 16777216 ;  /* 0x4b8000004646a820 */ /* 0x000fe20000400000 */
[----:B------:R-:W-:Y:S01]  /*2d90*/  @!P2 FMUL R75, R75, 16777216 ;  /* 0x4b8000004b4ba820 */ /* 0x000fe20000400000 */
[----:B------:R-:W-:Y:S01]  /*2da0*/  @!P2 FMUL R74, R74, 16777216 ;  /* 0x4b8000004a4aa820 */ /* 0x000fe20000400000 */
[----:B------:R-:W-:Y:S01]  /*2db0*/  @!P2 FMUL R78, R78, 16777216 ;  /* 0x4b8000004e4ea820 */ /* 0x000fe20000400000 */
[C---:B-1----:R-:W-:Y:S01]  /*2dc0*/  FMUL R10, R19.reuse, R76 ;  /* 0x0000004c130a7220 */ /* 0x042fe20000400000 */
[----:B------:R-:W-:Y:S01]  /*2dd0*/  FMUL R29, R19, R34 ;  /* 0x00000022131d7220 */ /* 0x000fe20000400000 */
[----:B------:R-:W-:Y:S01]  /*2de0*/  F2FP.BF16.F32.PACK_AB R7, R7, R18 ;  /* 0x000000120707723e */ /* 0x000fe200000010ff */
[----:B------:R-:W-:-:S02]  /*2df0*/  IMAD.IADD R21, R21, 0x1, R12 ;  /* 0x0000000115157824 */ /* 0x000fc400078e020c */
[----:B------:R-:W-:Y:S01]  /*2e00*/  FADD R9, R9, -1 ;  /* 0xbf80000009097421 */ /* 0x000fe20000000000 */
[----:B------:R-:W-:Y:S02]  /*2e10*/  IMAD.MOV.U32 R18, RZ, RZ, 0x3dc6b27f ;  /* 0x3dc6b27fff127424 */ /* 0x000fe400078e00ff */
[C---:B------:R-:W-:Y:S01]  /*2e20*/  FMUL R12, R4.reuse, R23 ;  /* 0x00000017040c7220 */ /* 0x040fe20000400000 */
        /* <DEDUP_REMOVED lines=11> */
[----:B------:R-:W-:Y:S01]  /*2ee0*/  FMUL R38, R4, R74 ;  /* 0x0000004a04267220 */ /* 0x000fe20000400000 */
[----:B------:R-:W-:Y:S01]  /*2ef0*/  F2FP.BF16.F32.PACK_AB R4, R10, R29 ;  /* 0x0000001d0a04723e */ /* 0x000fe200000010ff */
[----:B------:R-:W-:Y:S01]  /*2f00*/  FFMA.FTZ R10, R9, R18, -0.16845393180847167969 ;  /* 0xbe2c7f30090a7423 */ /* 0x000fe20000010012 */
[----:B------:R-:W-:Y:S01]  /*2f10*/  @P1 FMUL R77, R77, 0.25 ;  /* 0x3e8000004d4d1820 */ /* 0x000fe20000400000 */
[----:B------:R-:W-:Y:S01]  /*2f20*/  @P1 FMUL R26, R26, 0.25 ;  /* 0x3e8000001a1a1820 */ /* 0x000fe20000400000 */
[----:B------:R-:W-:Y:S01]  /*2f30*/  IADD3 R11, PT, PT, R14, -R11, RZ ;  /* 0x8000000b0e0b7210 */ /* 0x000fe20007ffe0ff */
[----:B------:R-:W-:Y:S01]  /*2f40*/  FFMA.FTZ R10, R9, R10, 0.1716887056827545166 ;  /* 0x3e2fcf2a090a7423 */ /* 0x000fe2000001000a */
[----:B------:R-:W-:Y:S01]  /*2f50*/  @!P3 FMUL R77, R77, 16777216 ;  /* 0x4b8000004d4db820 */ /* 0x000fe20000400000 */
[----:B------:R-:W-:Y:S01]  /*2f60*/  @!P3 FMUL R26, R26, 16777216 ;  /* 0x4b8000001a1ab820 */ /* 0x000fe20000400000 */
[----:B------:R-:W-:Y:S01]  /*2f70*/  F2FP.BF16.F32.PACK_AB R6, R6, R27 ;  /* 0x0000001b0606723e */ /* 0x000fe200000010ff */
[----:B------:R-:W-:Y:S01]  /*2f80*/  FFMA.FTZ R10, R9, R10, -0.17900948226451873779 ;  /* 0xbe374e43090a7423 */ /* 0x000fe2000001000a */
[C---:B------:R-:W-:Y:S01]  /*2f90*/  FMUL R5, R19.reuse, R77 ;  /* 0x0000004d13057220 */ /* 0x040fe20000400000 */
[----:B------:R-:W-:Y:S01]  /*2fa0*/  FMUL R26, R19, R26 ;  /* 0x0000001a131a7220 */ /* 0x000fe20000400000 */
[----:B------:R-:W-:Y:S01]  /*2fb0*/  FADD R11, R11, -1 ;  /* 0xbf8000000b0b7421 */ /* 0x000fe20000000000 */
[----:B------:R-:W-:Y:S01]  /*2fc0*/  FFMA.FTZ R10, R9, R10, 0.20512372255325317383 ;  /* 0x3e520bf4090a7423 */ /* 0x000fe2000001000a */
[----:B------:R-:W-:Y:S01]  /*2fd0*/  @P1 FMUL R28, R28, 0.25 ;  /* 0x3e8000001c1c1820 */ /* 0x000fe20000400000 */
[----:B------:R-:W-:Y:S01]  /*2fe0*/  @P1 FMUL R32, R32, 0.25 ;  /* 0x3e80000020201820 */ /* 0x000fe20000400000 */
[----:B------:R-:W-:Y:S01]  /*2ff0*/  F2FP.BF16.F32.PACK_AB R5, R5, R26 ;  /* 0x0000001a0505723e */ /* 0x000fe200000010ff */
[----:B------:R-:W-:Y:S01]  /*3000*/  FFMA.FTZ R10, R9, R10, -0.24046532809734344482 ;  /* 0xbe763c8b090a7423 */ /* 0x000fe2000001000a */
[----:B------:R-:W-:Y:S01]  /*3010*/  FFMA.FTZ R18, R11, R18, -0.16845393180847167969 ;  /* 0xbe2c7f300b127423 */ /* 0x000fe20000010012 */
[----:B------:R-:W-:Y:S01]  /*3020*/  @P1 FMUL R57, R57, 0.25 ;  /* 0x3e80000039391820 */ /* 0x000fe20000400000 */
[----:B------:R-:W-:Y:S01]  /*3030*/  @P1 FMUL R56, R56, 0.25 ;  /* 0x3e80000038381820 */ /* 0x000fe20000400000 */
[----:B------:R-:W-:Y:S01]  /*3040*/  FFMA.FTZ R10, R9, R10, 0.28857114911079406738 ;  /* 0x3e93bf99090a7423 */ /* 0x000fe2000001000a */
[----:B------:R-:W-:Y:S01]  /*3050*/  FFMA.FTZ R18, R11, R18, 0.1716887056827545166 ;  /* 0x3e2fcf2a0b127423 */ /* 0x000fe20000010012 */
[----:B------:R0:W-:Y:S01]  /*3060*/  STSM.16.M88.4 [R21], R4 ;  /* 0x0000000415007844 */ /* 0x0001e20000000200 */
[----:B------:R-:W-:Y:S01]  /*3070*/  @P1 FMUL R61, R61, 0.25 ;  /* 0x3e8000003d3d1820 */ /* 0x000fe20000400000 */
[----:B------:R-:W-:Y:S01]  /*3080*/  FFMA.FTZ R10, R9, R10, -0.36067417263984680176 ;  /* 0xbeb8aa49090a7423 */ /* 0x000fe2000001000a */
[----:B------:R-:W-:Y:S01]  /*3090*/  FFMA.FTZ R18, R11, R18, -0.17900948226451873779 ;  /* 0xbe374e430b127423 */ /* 0x000fe20000010012 */
[----:B------:R-:W-:Y:S01]  /*30a0*/  @P1 FMUL R60, R60, 0.25 ;  /* 0x3e8000003c3c1820 */ /* 0x000fe20000400000 */
[----:B------:R-:W-:Y:S01]  /*30b0*/  @P1 FMUL R65, R65, 0.25 ;  /* 0x3e80000041411820 */ /* 0x000fe20000400000 */
[----:B------:R-:W-:Y:S01]  /*30c0*/  FFMA.FTZ R10, R9, R10, 0.48089820146560668945 ;  /* 0x3ef6384a090a7423 */ /* 0x000fe2000001000a */
[----:B------:R-:W-:Y:S01]  /*30d0*/  FFMA.FTZ R18, R11, R18, 0.20512372255325317383 ;  /* 0x3e520bf40b127423 */ /* 0x000fe20000010012 */
[----:B------:R-:W-:Y:S01]  /*30e0*/  @P1 FMUL R64, R64, 0.25 ;  /* 0x3e80000040401820 */ /* 0x000fe20000400000 */
[----:B------:R-:W-:Y:S01]  /*30f0*/  @P1 FMUL R69, R69, 0.25 ;  /* 0x3e80000045451820 */ /* 0x000fe20000400000 */
[----:B------:R-:W-:Y:S01]  /*3100*/  FFMA.FTZ R10, R9, R10, -0.72134751081466674805 ;  /* 0xbf38aa3b090a7423 */ /* 0x000fe2000001000a */
[----:B------:R-:W-:Y:S01]  /*3110*/  FFMA.FTZ R18, R11, R18, -0.24046532809734344482 ;  /* 0xbe763c8b0b127423 */ /* 0x000fe20000010012 */
[----:B------:R-:W-:Y:S01]  /*3120*/  @P1 FMUL R68, R68, 0.25 ;  /* 0x3e80000044441820 */ /* 0x000fe20000400000 */
[----:B------:R-:W-:Y:S01]  /*3130*/  @P1 FMUL R73, R73, 0.25 ;  /* 0x3e80000049491820 */ /* 0x000fe20000400000 */
[----:B------:R-:W-:Y:S01]  /*3140*/  FMUL R10, R9, R10 ;  /* 0x0000000a090a7220 */ /* 0x000fe20000400000 */
[----:B------:R-:W-:Y:S01]  /*3150*/  FFMA.FTZ R18, R11, R18, 0.28857114911079406738 ;  /* 0x3e93bf990b127423 */ /* 0x000fe20000010012 */
[----:B0-----:R-:W-:Y:S01]  /*3160*/  LOP3.LUT R4, R0, 0x1ff, RZ, 0xc0, !PT ;  /* 0x000001ff00047812 */ /* 0x001fe200078ec0ff */
[----:B------:R-:W-:Y:S01]  /*3170*/  @P1 FMUL R72, R72, 0.25 ;  /* 0x3e80000048481820 */ /* 0x000fe20000400000 */
[----:B------:R-:W-:Y:S01]  /*3180*/  FMUL R10, R9, R10 ;  /* 0x0000000a090a7220 */ /* 0x000fe20000400000 */
[----:B------:R-:W-:Y:S01]  /*3190*/  FFMA.FTZ R18, R11, R18, -0.36067417263984680176 ;  /* 0xbeb8aa490b127423 */ /* 0x000fe20000010012 */
[----:B------:R-:W-:Y:S01]  /*31a0*/  ISETP.GE.U32.AND P1, PT, R8, 0x7f800000, PT ;  /* 0x7f8000000800780c */ /* 0x000fe20003f26070 */
[----:B------:R-:W-:Y:S01]  /*31b0*/  @!P3 FMUL R28, R28, 16777216 ;  /* 0x4b8000001c1cb820 */ /* 0x000fe20000400000 */
[----:B------:R-:W-:Y:S01]  /*31c0*/  FFMA.FTZ R9, R9, 1.4426950216293334961, R10 ;  /* 0x3fb8aa3b09097823 */ /* 0x000fe2000001000a */
[----:B------:R-:W-:Y:S01]  /*31d0*/  F2FP.BF16.F32.PACK_AB R10, R23, R38 ;  /* 0x00000026170a723e */ /* 0x000fe200000010ff */
[C---:B------:R-:W-:Y:S01]  /*31e0*/  FFMA.FTZ R18, R11.reuse, R18, 0.48089820146560668945 ;  /* 0x3ef6384a0b127423 */ /* 0x040fe20000010012 */
[----:B------:R-:W-:Y:S01]  /*31f0*/  LEA R23, R4, UR6, 0x4 ;  /* 0x0000000604177c11 */ /* 0x000fe2000f8e20ff */
[----:B------:R-:W-:Y:S01]  /*3200*/  BAR.SYNC.DEFER_BLOCKING 0x0 ;  /* 0x0000000000007b1d */ /* 0x000fe20000010000 */
[----:B------:R-:W-:Y:S01]  /*3210*/  @!P3 FMUL R32, R32, 16777216 ;  /* 0x4b8000002020b820 */ /* 0x000fe20000400000 */
[----:B------:R-:W-:Y:S01]  /*3220*/  FFMA.FTZ R18, R11, R18, -0.72134751081466674805 ;  /* 0xbf38aa3b0b127423 */ /* 0x000fe20000010012 */
[----:B------:R-:W-:Y:S01]  /*3230*/  @!P3 FMUL R57, R57, 16777216 ;  /* 0x4b8000003939b820 */ /* 0x000fe20000400000 */
[----:B------:R-:W-:Y:S01]  /*3240*/  @!P3 FMUL R56, R56, 16777216 ;  /* 0x4b8000003838b820 */ /* 0x000fe20000400000 */
[----:B------:R-:W-:Y:S01]  /*3250*/  @!P3 FMUL R61, R61, 16777216 ;  /* 0x4b8000003d3db820 */ /* 0x000fe20000400000 */
[----:B------:R-:W-:Y:S01]  /*3260*/  FMUL R18, R11, R18 ;  /* 0x000000120b127220 */ /* 0x000fe20000400000 */
[----:B------:R-:W-:Y:S01]  /*3270*/  @!P3 FMUL R60, R60, 16777216 ;  /* 0x4b8000003c3cb820 */ /* 0x000fe20000400000 */
[----:B------:R-:W-:Y:S01]  /*3280*/  @!P3 FMUL R65, R65, 16777216 ;  /* 0x4b8000004141b820 */ /* 0x000fe20000400000 */
[----:B------:R-:W-:Y:S01]  /*3290*/  @!P3 FMUL R64, R64, 16777216 ;  /* 0x4b8000004040b820 */ /* 0x000fe20000400000 */
[----:B------:R-:W-:Y:S01]  /*32a0*/  @!P3 FMUL R69, R69, 16777216 ;  /* 0x4b8000004545b820 */ /* 0x000fe20000400000 */
[----:B------:R-:W-:Y:S01]  /*32b0*/  @!P3 FMUL R68, R68, 16777216 ;  /* 0x4b8000004444b820 */ /* 0x000fe20000400000 */
[----:B------:R-:W-:Y:S01]  /*32c0*/  @!P3 FMUL R73, R73, 16777216 ;  /* 0x4b8000004949b820 */ /* 0x000fe20000400000 */
[----:B------:R-:W-:Y:S01]  /*32d0*/  FMUL R18, R11, R18 ;  /* 0x000000120b127220 */ /* 0x000fe20000400000 */
[----:B------:R-:W-:Y:S01]  /*32e0*/  @!P3 FMUL R72, R72, 16777216 ;  /* 0x4b8000004848b820 */ /* 0x000fe20000400000 */
        /* <DEDUP_REMOVED lines=9> */
[----:B------:R-:W0:Y:S01]  /*3380*/  LDS.128 R4, [R23] ;  /* 0x0000000017047984 */ /* 0x000e220000000c00 */
[C---:B------:R-:W-:Y:S01]  /*3390*/  FMUL R68, R19.reuse, R68 ;  /* 0x0000004413447220 */ /* 0x040fe20000400000 */
[----:B------:R-:W-:Y:S01]  /*33a0*/  FMUL R40, R19, R73 ;  /* 0x0000004913287220 */ /* 0x000fe20000400000 */
[----:B------:R-:W-:Y:S01]  /*33b0*/  FFMA.FTZ R18, R11, 1.4426950216293334961, R18 ;  /* 0x3fb8aa3b0b127823 */ /* 0x000fe20000010012 */
[----:B------:R-:W-:Y:S01]  /*33c0*/  FMUL R19, R19, R72 ;  /* 0x0000004813137220 */ /* 0x000fe20000400000 */
[----:B------:R-:W-:-:S02]  /*33d0*/  @P1 IMAD.MOV.U32 R11, RZ, RZ, 0x7f800000 ;  /* 0x7f800000ff0b1424 */ /* 0x000fc400078e00ff */
[----:B------:R-:W-:Y:S01]  /*33e0*/  FADD R16, R16, R9 ;  /* 0x0000000910107221 */ /* 0x000fe20000000000 */
[C---:B------:R-:W-:Y:S01]  /*33f0*/  FSETP.NEU.AND P0, PT, R8.reuse, RZ, PT ;  /* 0x000000ff0800720b */ /* 0x040fe20003f0d000 */
[----:B------:R-:W1:Y:S01]  /*3400*/  LDCU.64 UR4, c[0x0][0x3e0] ;  /* 0x00007c00ff0477ac */ /* 0x000e620008000a00 */
[----:B------:R-:W-:Y:S01]  /*3410*/  @P1 FFMA.FTZ R16, R8, R11, +INF ;  /* 0x7f80000008101423 */ /* 0x000fe2000001000b */
[----:B------:R-:W-:Y:S01]  /*3420*/  F2FP.BF16.F32.PACK_AB R8, R68, R19 ;  /* 0x000000134408723e */ /* 0x000fe200000010ff */
[----:B------:R-:W-:Y:S01]  /*3430*/  FADD R17, R17, R18 ;  /* 0x0000001211117221 */ /* 0x000fe20000000000 */
[----:B------:R-:W-:Y:S01]  /*3440*/  F2FP.BF16.F32.PACK_AB R9, R69, R40 ;  /* 0x000000284509723e */ /* 0x000fe200000010ff */
[----:B------:R-:W2:Y:S01]  /*3450*/  LDC.64 R42, c[0x0][0x398] ;  /* 0x0000e600ff2a7b82 */ /* 0x000ea20000000a00 */
[----:B------:R-:W-:-:S07]  /*3460*/  F2FP.BF16.F32.PACK_AB R11, R36, R37 ;  /* 0x00000025240b723e */ /* 0x000fce00000010ff */
[----:B------:R-:W-:Y:S01]  /*3470*/  BAR.SYNC.DEFER_BLOCKING 0x0 ;  /* 0x0000000000007b1d */ /* 0x000fe20000010000 */
[----:B------:R-:W-:Y:S02]  /*3480*/  F2FP.BF16.F32.PACK_AB R28, R28, R35 ;  /* 0x000000231c1c723e */ /* 0x000fe400000010ff */
[----:B------:R-:W-:Y:S02]  /*3490*/  F2FP.BF16.F32.PACK_AB R29, R29, R34 ;  /* 0x000000221d1d723e */ /* 0x000fe400000010ff */
[----:B------:R-:W-:-:S03]  /*34a0*/  F2FP.BF16.F32.PACK_AB R30, R30, R25 ;  /* 0x000000191e1e723e */ /* 0x000fc600000010ff */
[----:B------:R-:W3:Y:S01]  /*34b0*/  LDC R18, c[0x0][0x3e8] ;  /* 0x0000fa00ff127b82 */ /* 0x000ee20000000800 */
[----:B------:R-:W-:Y:S02]  /*34c0*/  F2FP.BF16.F32.PACK_AB R31, R20, R31 ;  /* 0x0000001f141f723e */ /* 0x000fe400000010ff */
[C---:B------:R-:W-:Y:S02]  /*34d0*/  ISETP.GE.U32.AND P2, PT, R14.reuse, 0x7f800000, PT ;  /* 0x7f8000000e00780c */ /* 0x040fe40003f46070 */
[----:B------:R-:W-:Y:S01]  /*34e0*/  FSETP.NEU.AND P1, PT, R14, RZ, PT ;  /* 0x000000ff0e00720b */ /* 0x000fe20003f2d000 */
[----:B-1----:R-:W-:Y:S01]  /*34f0*/  IMAD R39, R83, UR5, RZ ;  /* 0x0000000553277c24 */ /* 0x002fe2000f8e02ff */
[----:B------:R-:W-:Y:S01]  /*3500*/  F2FP.BF16.F32.PACK_AB R38, R15, R22 ;  /* 0x000000160f26723e */ /* 0x000fe200000010ff */
[----:B------:R-:W-:Y:S01]  /*3510*/  UIMAD UR4, UR9, UR4, URZ ;  /* 0x00000004090472a4 */ /* 0x000fe2000f8e02ff */
[----:B------:R-:W-:Y:S01]  /*3520*/  F2FP.BF16.F32.PACK_AB R36, R27, R32 ;  /* 0x000000201b24723e */ /* 0x000fe200000010ff */
[----:B------:R-:W-:-:S02]  /*3530*/  IMAD.SHL.U32 R19, R39, 0x2, RZ ;  /* 0x0000000227137824 */ /* 0x000fc400078e00ff */
[----:B------:R-:W-:Y:S01]  /*3540*/  IMAD.HI R20, R39, 0x2, RZ ;  /* 0x0000000227147827 */ /* 0x000fe200078e02ff */
[----:B------:R-:W-:Y:S01]  /*3550*/  F2FP.BF16.F32.PACK_AB R39, R12, R13 ;  /* 0x0000000d0c27723e */ /* 0x000fe200000010ff */
[----:B------:R-:W-:Y:S02]  /*3560*/  USHF.L.U32 UR5, UR4, 0x1, URZ ;  /* 0x0000000104057899 */ /* 0x000fe400080006ff */
[----:B------:R-:W-:Y:S01]  /*3570*/  @P2 IMAD.MOV.U32 R37, RZ, RZ, 0x7f800000 ;  /* 0x7f800000ff252424 */ /* 0x000fe200078e00ff */
[----:B------:R-:W-:Y:S01]  /*3580*/  STSM.16.M88.4 [R21], R8 ;  /* 0x0000000815007844 */ /* 0x000fe20000000200 */
[----:B0-----:R-:W-:Y:S02]  /*3590*/  PRMT R22, R4, 0x7632, R22 ;  /* 0x0000763204167816 */ /* 0x001fe40000000016 */
[----:B------:R-:W-:Y:S01]  /*35a0*/  @P2 FFMA.FTZ R17, R14, R37, +INF ;  /* 0x7f8000000e112423 */ /* 0x000fe20000010025 */
[----:B------:R-:W-:Y:S01]  /*35b0*/  SHF.R.U32.HI R14, RZ, 0x8, R0 ;  /* 0x00000008ff0e7819 */ /* 0x000fe20000011600 */
[----:B------:R-:W-:Y:S01]  /*35c0*/  BAR.SYNC.DEFER_BLOCKING 0x0 ;  /* 0x0000000000007b1d */ /* 0x000fe20000010000 */
[----:B------:R-:W-:-:S02]  /*35d0*/  F2FP.BF16.F32.PACK_AB R37, R26, R33 ;  /* 0x000000211a25723e */ /* 0x000fc400000010ff */
[----:B------:R-:W-:Y:S02]  /*35e0*/  SGXT.U32 R25, R14, 0x1 ;  /* 0x000000010e19781a */ /* 0x000fe40000000000 */
[----:B--2---:R-:W-:Y:S01]  /*35f0*/  IADD3 R19, P2, P3, R19, UR5, R42 ;  /* 0x0000000513137c10 */ /* 0x004fe2000fb5e02a */
[----:B------:R-:W-:Y:S01]  /*3600*/  UIMAD.WIDE UR4, UR4, 0x2, URZ ;  /* 0x00000002040478a5 */ /* 0x000fe2000f8e02ff */
[----:B------:R-:W-:Y:S01]  /*3610*/  PRMT R34, R6, 0x7632, R34 ;  /* 0x0000763206227816 */ /* 0x000fe20000000022 */
[----:B---3--:R-:W-:Y:S01]  /*3620*/  IMAD R25, R25, R18, RZ ;  /* 0x0000001219197224 */ /* 0x008fe200078e02ff */
[----:B------:R-:W-:-:S03]  /*3630*/  FSEL R17, R17, -INF , P1 ;  /* 0xff80000011117808 */ /* 0x000fc60000800000 */
[----:B------:R-:W-:Y:S01]  /*3640*/  IMAD R33, R18, 0x2, R25 ;  /* 0x0000000212217824 */ /* 0x000fe200078e0219 */
[----:B------:R-:W-:Y:S01]  /*3650*/  IADD3.X R20, PT, PT, R20, UR5, R43, P2, P3 ;  /* 0x0000000514147c10 */ /* 0x000fe200097e642b */
[----:B------:R-:W-:Y:S01]  /*3660*/  FFMA R17, R17, 0.69314718246459960938, R24 ;  /* 0x3f31721811117823 */ /* 0x000fe20000000018 */
[C---:B------:R-:W-:Y:S01]  /*3670*/  LEA R26, P2, R25.reuse, R19, 0x1 ;  /* 0x00000013191a7211 */ /* 0x040fe200078408ff */
[C---:B------:R-:W-:Y:S01]  /*3680*/  IMAD R35, R18.reuse, 0x2, R33 ;  /* 0x0000000212237824 */ /* 0x040fe200078e0221 */
[----:B------:R-:W0:Y:S02]  /*3690*/  LDCU UR4, c[0x0][0x3ec] ;  /* 0x00007d80ff0477ac */ /* 0x000e240008000800 */
[----:B------:R-:W-:Y:S01]  /*36a0*/  LEA.HI.X.SX32 R27, R25, R20, 0x1, P2 ;  /* 0x00000014191b7211 */ /* 0x000fe200010f0eff */
[----:B------:R-:W-:Y:S01]  /*36b0*/  IMAD R25, R18, 0x2, R35 ;  /* 0x0000000212197824 */ /* 0x000fe200078e0223 */
[----:B------:R-:W1:Y:S01]  /*36c0*/  LDS.128 R8, [R23] ;  /* 0x0000000017087984 */ /* 0x000e620000000c00 */
[----:B------:R-:W-:Y:S01]  /*36d0*/  BAR.SYNC.DEFER_BLOCKING 0x0 ;  /* 0x0000000000007b1d */ /* 0x000fe20000010000 */
[----:B0-----:R-:W-:-:S04]  /*36e0*/  UIMAD UR4, UR9, UR4, URZ ;  /* 0x00000004090472a4 */ /* 0x001fc8000f8e02ff */
[----:B------:R-:W-:Y:S02]  /*36f0*/  USHF.L.U32 UR7, UR4, 0x2, URZ ;  /* 0x0000000204077899 */ /* 0x000fe400080006ff */
[----:B------:R-:W-:Y:S01]  /*3700*/  UIMAD.WIDE UR4, UR4, 0x4, URZ ;  /* 0x00000004040478a5 */ /* 0x000fe2000f8e02ff */
[----:B------:R0:W-:Y:S01]  /*3710*/  STSM.16.M88.4 [R21], R28 ;  /* 0x0000001c15007844 */ /* 0x0001e20000000200 */
[----:B------:R-:W-:Y:S01]  /*3720*/  BAR.SYNC.DEFER_BLOCKING 0x0 ;  /* 0x0000000000007b1d */ /* 0x000fe20000010000 */
[----:B-1----:R-:W-:Y:S02]  /*3730*/  PRMT R54, R10, 0x7632, R54 ;  /* 0x000076320a367816 */ /* 0x002fe40000000036 */
[----:B------:R-:W-:Y:S02]  /*3740*/  PRMT R55, R11, 0x7632, R55 ;  /* 0x000076320b377816 */ /* 0x000fe40000000037 */
[-C--:B0-----:R-:W-:Y:S02]  /*3750*/  LEA R30, P2, R35, R19.reuse, 0x1 ;  /* 0x00000013231e7211 */ /* 0x081fe400078408ff */
[----:B------:R-:W-:-:S02]  /*3760*/  LEA R28, P3, R33, R19, 0x1 ;  /* 0x00000013211c7211 */ /* 0x000fc400078608ff */
[-C--:B------:R-:W-:Y:S02]  /*3770*/  LEA.HI.X.SX32 R31, R35, R20.reuse, 0x1, P2 ;  /* 0x00000014231f7211 */ /* 0x080fe400010f0eff */
[C---:B------:R-:W-:Y:S02]  /*3780*/  LEA R35, R18.reuse, R25, 0x1 ;  /* 0x0000001912237211 */ /* 0x040fe400078e08ff */
[----:B------:R-:W-:Y:S02]  /*3790*/  LEA R32, P2, R25, R19, 0x1 ;  /* 0x0000001319207211 */ /* 0x000fe400078408ff */
[-C--:B------:R-:W-:Y:S01]  /*37a0*/  LEA.HI.X.SX32 R29, R33, R20.reuse, 0x1, P3 ;  /* 0x00000014211d7211 */ /* 0x080fe200018f0eff */
[----:B------:R-:W0:Y:S01]  /*37b0*/  LDS.128 R12, [R23] ;  /* 0x00000000170c7984 */ /* 0x000e220000000c00 */
[----:B------:R-:W-:Y:S01]  /*37c0*/  LEA.HI.X.SX32 R33, R25, R20, 0x1, P2 ;  /* 0x0000001419217211 */ /* 0x000fe200010f0eff */
[----:B------:R-:W-:Y:S06]  /*37d0*/  BAR.SYNC.DEFER_BLOCKING 0x0 ;  /* 0x0000000000007b1d */ /* 0x000fec0000010000 */
[----:B------:R1:W-:Y:S02]  /*37e0*/  STSM.16.M88.4 [R21], R36 ;  /* 0x0000002415007844 */ /* 0x0003e40000000200 */
[----:B------:R-:W-:Y:S01]  /*37f0*/  BAR.SYNC.DEFER_BLOCKING 0x0 ;  /* 0x0000000000007b1d */ /* 0x000fe20000010000 */
[----:B-1----:R-:W-:Y:S01]  /*3800*/  IMAD R21, R18, 0x2, R35 ;  /* 0x0000000212157824 */ /* 0x002fe200078e0223 */
[----:B------:R-:W-:-:S03]  /*3810*/  PRMT R36, R7, 0x7632, R36 ;  /* 0x0000763207247816 */ /* 0x000fc60000000024 */
[----:B------:R-:W-:Y:S01]  /*3820*/  IMAD R25, R18, 0x2, R21 ;  /* 0x0000000212197824 */ /* 0x000fe200078e0215 */
[----:B------:R1:W-:Y:S04]  /*3830*/  STG.E.U16 desc[UR14][R26.64], R4 ;  /* 0x000000041a007986 */ /* 0x0003e8000c10150e */
[----:B------:R-:W-:Y:S04]  /*3840*/  STG.E.U16 desc[UR14][R28.64], R5 ;  /* 0x000000051c007986 */ /* 0x000fe8000c10150e */
[----:B------:R2:W-:Y:S01]  /*3850*/  STG.E.U16 desc[UR14][R30.64], R6 ;  /* 0x000000061e007986 */ /* 0x0005e2000c10150e */
[----:B-1----:R-:W-:-:S03]  /*3860*/  LEA R26, P2, R35, R19, 0x1 ;  /* 0x00000013231a7211 */ /* 0x002fc600078408ff */
[----:B------:R1:W-:Y:S01]  /*3870*/  STG.E.U16 desc[UR14][R32.64], R7 ;  /* 0x0000000720007986 */ /* 0x0003e2000c10150e */
[-C--:B------:R-:W-:Y:S01]  /*3880*/  LEA.HI.X.SX32 R27, R35, R20.reuse, 0x1, P2 ;  /* 0x00000014231b7211 */ /* 0x080fe200010f0eff */
[C---:B------:R-:W-:Y:S01]  /*3890*/  IMAD R35, R18.reuse, 0x2, R25 ;  /* 0x0000000212237824 */ /* 0x040fe200078e0219 */
[-C--:B------:R-:W-:Y:S02]  /*38a0*/  LEA R4, P2, R21, R19.reuse, 0x1 ;  /* 0x0000001315047211 */ /* 0x080fe400078408ff */
[----:B--2---:R-:W-:Y:S01]  /*38b0*/  PRMT R31, R5, 0x7632, R31 ;  /* 0x00007632051f7816 */ /* 0x004fe2000000001f */
[C---:B------:R-:W-:Y:S01]  /*38c0*/  IMAD R37, R18.reuse, 0x2, R35 ;  /* 0x0000000212257824 */ /* 0x040fe200078e0223 */
[----:B------:R-:W-:Y:S01]  /*38d0*/  LEA R28, P3, R25, R19, 0x1 ;  /* 0x00000013191c7211 */ /* 0x000fe200078608ff */
[----:B------:R2:W-:Y:S01]  /*38e0*/  STG.E.U16 desc[UR14][R26.64], R22 ;  /* 0x000000161a007986 */ /* 0x0005e2000c10150e */
[-C--:B------:R-:W-:Y:S01]  /*38f0*/  LEA.HI.X.SX32 R5, R21, R20.reuse, 0x1, P2 ;  /* 0x0000001415057211 */ /* 0x080fe200010f0eff */
[----:B------:R-:W-:Y:S01]  /*3900*/  IMAD R21, R18, 0x2, R37 ;  /* 0x0000000212157824 */ /* 0x000fe200078e0225 */
[----:B------:R-:W-:-:S02]  /*3910*/  LEA.HI.X.SX32 R29, R25, R20, 0x1, P3 ;  /* 0x00000014191d7211 */ /* 0x000fc400018f0eff */
[-C--:B------:R-:W-:Y:S01]  /*3920*/  LEA R30, P2, R35, R19.reuse, 0x1 ;  /* 0x00000013231e7211 */ /* 0x080fe200078408ff */
[----:B------:R-:W-:Y:S01]  /*3930*/  IMAD R25, R18, 0x2, R21 ;  /* 0x0000000212197824 */ /* 0x000fe200078e0215 */
[----:B------:R3:W-:Y:S04]  /*3940*/  STG.E.U16 desc[UR14][R4.64], R31 ;  /* 0x0000001f04007986 */ /* 0x0007e8000c10150e */
[C---:B-1----:R-:W-:Y:S01]  /*3950*/  LEA R32, P3, R25.reuse, R19, 0x1 ;  /* 0x0000001319207211 */ /* 0x042fe200078608ff */
[----:B------:R1:W-:Y:S01]  /*3960*/  STG.E.U16 desc[UR14][R28.64], R34 ;  /* 0x000000221c007986 */ /* 0x0003e2000c10150e */
[----:B--2---:R-:W-:Y:S02]  /*3970*/  PRMT R22, R8, 0x7632, R22 ;  /* 0x0000763208167816 */ /* 0x004fe40000000016 */
[----:B------:R-:W-:-:S02]  /*3980*/  LEA.HI.X.SX32 R33, R25, R20, 0x1, P3 ;  /* 0x0000001419217211 */ /* 0x000fc400018f0eff */
[-C--:B---3--:R-:W-:Y:S02]  /*3990*/  LEA.HI.X.SX32 R31, R35, R20.reuse, 0x1, P2 ;  /* 0x00000014231f7211 */ /* 0x088fe400010f0eff */
[C---:B------:R-:W-:Y:S02]  /*39a0*/  LEA R35, R18.reuse, R25, 0x1 ;  /* 0x0000001912237211 */ /* 0x040fe400078e08ff */
[CC--:B------:R-:W-:Y:S01]  /*39b0*/  LEA R6, P2, R37.reuse, R19.reuse, 0x1 ;  /* 0x0000001325067211 */ /* 0x0c0fe200078408ff */
[----:B------:R-:W-:Y:S02]  /*39c0*/  STG.E.U16 desc[UR14][R30.64], R36 ;  /* 0x000000241e007986 */ /* 0x000fe4000c10150e */
[C---:B------:R-:W-:Y:S01]  /*39d0*/  IMAD R39, R18.reuse, 0x2, R35 ;  /* 0x0000000212277824 */ /* 0x040fe200078e0223 */
[-C--:B------:R-:W-:Y:S02]  /*39e0*/  LEA.HI.X.SX32 R7, R37, R20.reuse, 0x1, P2 ;  /* 0x0000001425077211 */ /* 0x080fe400010f0eff */
[-C--:B------:R-:W-:Y:S01]  /*39f0*/  LEA R26, P2, R21, R19.reuse, 0x1 ;  /* 0x00000013151a7211 */ /* 0x080fe200078408ff */
[C---:B------:R-:W-:Y:S01]  /*3a00*/  IMAD R37, R18.reuse, 0x2, R39 ;  /* 0x0000000212257824 */ /* 0x040fe200078e0227 */
[-C--:B-1----:R-:W-:Y:S01]  /*3a10*/  LEA R28, P3, R39, R19.reuse, 0x1 ;  /* 0x00000013271c7211 */ /* 0x082fe200078608ff */
[----:B------:R1:W-:Y:S01]  /*3a20*/  STG.E.U16 desc[UR14][R6.64], R8 ;  /* 0x0000000806007986 */ /* 0x0003e2000c10150e */
[----:B------:R-:W-:Y:S01]  /*3a30*/  LEA.HI.X.SX32 R27, R21, R20, 0x1, P2 ;  /* 0x00000014151b7211 */ /* 0x000fe200010f0eff */
[----:B------:R-:W-:Y:S01]  /*3a40*/  IMAD R21, R18, 0x2, R37 ;  /* 0x0000000212157824 */ /* 0x000fe200078e0225 */
[----:B------:R-:W-:-:S02]  /*3a50*/  LEA R4, P2, R35, R19, 0x1 ;  /* 0x0000001323047211 */ /* 0x000fc400078408ff */
[-C--:B------:R-:W-:Y:S01]  /*3a60*/  LEA.HI.X.SX32 R29, R39, R20.reuse, 0x1, P3 ;  /* 0x00000014271d7211 */ /* 0x080fe200018f0eff */
[C---:B------:R-:W-:Y:S01]  /*3a70*/  IMAD R25, R18.reuse, 0x2, R21 ;  /* 0x0000000212197824 */ /* 0x040fe200078e0215 */
[-C--:B------:R-:W-:Y:S01]  /*3a80*/  LEA.HI.X.SX32 R5, R35, R20.reuse, 0x1, P2 ;  /* 0x0000001423057211 */ /* 0x080fe200010f0eff */
[----:B------:R2:W-:Y:S02]  /*3a90*/  STG.E.U16 desc[UR14][R26.64], R9 ;  /* 0x000000091a007986 */ /* 0x0005e4000c10150e */
[C---:B------:R-:W-:Y:S02]  /*3aa0*/  IMAD R41, R18.reuse, 0x2, R25 ;  /* 0x0000000212297824 */ /* 0x040fe400078e0219 */
[----:B------:R3:W-:Y:S01]  /*3ab0*/  STG.E.U16 desc[UR14][R32.64], R10 ;  /* 0x0000000a20007986 */ /* 0x0007e2000c10150e */
[C---:B-1----:R-:W-:Y:S02]  /*3ac0*/  LEA R6, P2, R37.reuse, R19, 0x1 ;  /* 0x0000001325067211 */ /* 0x042fe400078408ff */
[----:B------:R-:W-:Y:S01]  /*3ad0*/  LEA R31, R18, R41, 0x1 ;  /* 0x00000029121f7211 */ /* 0x000fe200078e08ff */
[----:B------:R1:W-:Y:S01]  /*3ae0*/  STG.E.U16 desc[UR14][R4.64], R11 ;  /* 0x0000000b04007986 */ /* 0x0003e2000c10150e */
[----:B------:R-:W-:-:S02]  /*3af0*/  LEA.HI.X.SX32 R7, R37, R20, 0x1, P2 ;  /* 0x0000001425077211 */ /* 0x000fc400010f0eff */
[-C--:B------:R-:W-:Y:S01]  /*3b00*/  LEA R8, P2, R21, R19.reuse, 0x1 ;  /* 0x0000001315087211 */ /* 0x080fe200078408ff */
[C---:B------:R-:W-:Y:S01]  /*3b10*/  IMAD R35, R18.reuse, 0x2, R31 ;  /* 0x0000000212237824 */ /* 0x040fe200078e021f */
[----:B--2---:R-:W-:Y:S01]  /*3b20*/  PRMT R27, R9, 0x7632, R27 ;  /* 0x00007632091b7816 */ /* 0x004fe2000000001b */
[----:B------:R2:W-:Y:S01]  /*3b30*/  STG.E.U16 desc[UR14][R28.64], R22 ;  /* 0x000000161c007986 */ /* 0x0005e2000c10150e */
[-C--:B------:R-:W-:Y:S01]  /*3b40*/  LEA.HI.X.SX32 R9, R21, R20.reuse, 0x1, P2 ;  /* 0x0000001415097211 */ /* 0x080fe200010f0eff */
[C---:B---3--:R-:W-:Y:S01]  /*3b50*/  IMAD R33, R18.reuse, 0x2, R35 ;  /* 0x0000000212217824 */ /* 0x048fe200078e0223 */
[-C--:B------:R-:W-:Y:S01]  /*3b60*/  LEA R26, P3, R25, R19.reuse, 0x1 ;  /* 0x00000013191a7211 */ /* 0x080fe200078608ff */
[----:B------:R3:W-:Y:S01]  /*3b70*/  STG.E.U16 desc[UR14][R6.64], R27 ;  /* 0x0000001b06007986 */ /* 0x0007e2000c10150e */
[CC--:B------:R-:W-:Y:S01]  /*3b80*/  LEA R10, P2, R41.reuse, R19.reuse, 0x1 ;  /* 0x00000013290a7211 */ /* 0x0c0fe200078408ff */
[C---:B------:R-:W-:Y:S02]  /*3b90*/  IMAD R37, R18.reuse, 0x2, R33 ;  /* 0x0000000212257824 */ /* 0x040fe400078e0221 */
[----:B------:R-:W4:Y:S01]  /*3ba0*/  LDS.128 R4, [R23] ;  /* 0x0000000017047984 */ /* 0x000f220000000c00 */
[-C--:B-1----:R-:W-:Y:S01]  /*3bb0*/  LEA.HI.X.SX32 R11, R41, R20.reuse, 0x1, P2 ;  /* 0x00000014290b7211 */ /* 0x082fe200010f0eff */
[C---:B------:R-:W-:Y:S01]  /*3bc0*/  IMAD R39, R18.reuse, 0x2, R37 ;  /* 0x0000000212277824 */ /* 0x040fe200078e0225 */
[-C--:B------:R-:W-:Y:S01]  /*3bd0*/  LEA R32, P2, R33, R19.reuse, 0x1 ;  /* 0x0000001321207211 */ /* 0x080fe200078408ff */
[----:B------:R-:W-:Y:S01]  /*3be0*/  STG.E.U16 desc[UR14][R8.64], R54 ;  /* 0x0000003608007986 */ /* 0x000fe2000c10150e */
[----:B--2---:R-:W-:Y:S01]  /*3bf0*/  LEA R28, P4, R35, R19, 0x1 ;  /* 0x00000013231c7211 */ /* 0x004fe200078808ff */
[----:B------:R-:W-:Y:S01]  /*3c00*/  IMAD R43, R18, 0x2, R39 ;  /* 0x00000002122b7824 */ /* 0x000fe200078e0227 */
[----:B------:R-:W-:-:S02]  /*3c10*/  LEA.HI.X.SX32 R33, R33, R20, 0x1, P2 ;  /* 0x0000001421217211 */ /* 0x000fc400010f0eff */
[-C--:B---3--:R-:W-:Y:S02]  /*3c20*/  LEA.HI.X.SX32 R27, R25, R20.reuse, 0x1, P3 ;  /* 0x00000014191b7211 */ /* 0x088fe400018f0eff */
[C---:B------:R-:W-:Y:S02]  /*3c30*/  LEA R21, R18.reuse, R43, 0x1 ;  /* 0x0000002b12157211 */ /* 0x040fe400078e08ff */
[-C--:B------:R-:W-:Y:S01]  /*3c40*/  LEA R30, P3, R31, R19.reuse, 0x1 ;  /* 0x000000131f1e7211 */ /* 0x080fe200078608ff */
[----:B------:R-:W-:Y:S01]  /*3c50*/  STG.E.U16 desc[UR14][R26.64], R55 ;  /* 0x000000371a007986 */ /* 0x000fe2000c10150e */
[-C--:B------:R-:W-:Y:S01]  /*3c60*/  LEA.HI.X.SX32 R29, R35, R20.reuse, 0x1, P4 ;  /* 0x00000014231d7211 */ /* 0x080fe200020f0eff */
[C---:B------:R-:W-:Y:S01]  /*3c70*/  IMAD R25, R18.reuse, 0x2, R21 ;  /* 0x0000000212197824 */ /* 0x040fe200078e0215 */
[-C--:B------:R-:W-:Y:S01]  /*3c80*/  LEA.HI.X.SX32 R31, R31, R20.reuse, 0x1, P3 ;  /* 0x000000141f1f7211 */ /* 0x080fe200018f0eff */
[----:B0-----:R0:W-:Y:S01]  /*3c90*/  STG.E.U16 desc[UR14][R10.64], R12 ;  /* 0x0000000c0a007986 */ /* 0x0011e2000c10150e */
[-C--:B------:R-:W-:Y:S01]  /*3ca0*/  LEA R34, P3, R37, R19.reuse, 0x1 ;  /* 0x0000001325227211 */ /* 0x080fe200078608ff */
[C---:B------:R-:W-:Y:S01]  /*3cb0*/  IMAD R45, R18.reuse, 0x2, R25 ;  /* 0x00000002122d7824 */ /* 0x040fe200078e0219 */
[-C--:B------:R-:W-:Y:S01]  /*3cc0*/  LEA R36, P4, R39, R19.reuse, 0x1 ;  /* 0x0000001327247211 */ /* 0x080fe200078808ff */
[----:B------:R1:W-:Y:S01]  /*3cd0*/  STG.E.U16 desc[UR14][R30.64], R13 ;  /* 0x0000000d1e007986 */ /* 0x0003e2000c10150e */
[-C--:B------:R-:W-:Y:S01]  /*3ce0*/  LEA.HI.X.SX32 R35, R37, R20.reuse, 0x1, P3 ;  /* 0x0000001425237211 */ /* 0x080fe200018f0eff */
[C---:B------:R-:W-:Y:S01]  /*3cf0*/  IMAD R47, R18.reuse, 0x2, R45 ;  /* 0x00000002122f7824 */ /* 0x040fe200078e022d */
[-C--:B------:R-:W-:Y:S01]  /*3d00*/  LEA R40, P3, R21, R19.reuse, 0x1 ;  /* 0x0000001315287211 */ /* 0x080fe200078608ff */
[----:B------:R-:W-:Y:S01]  /*3d10*/  STG.E.U16 desc[UR14][R28.64], R14 ;  /* 0x0000000e1c007986 */ /* 0x000fe2000c10150e */
[-C--:B------:R-:W-:Y:S01]  /*3d20*/  LEA.HI.X.SX32 R37, R39, R20.reuse, 0x1, P4 ;  /* 0x0000001427257211 */ /* 0x080fe200020f0eff */
[C---:B------:R-:W-:Y:S01]  /*3d30*/  IMAD R49, R18.reuse, 0x2, R47 ;  /* 0x0000000212317824 */ /* 0x040fe200078e022f */
[-C--:B------:R-:W-:Y:S01]  /*3d40*/  LEA R38, P2, R43, R19.reuse, 0x1 ;  /* 0x000000132b267211 */ /* 0x080fe200078408ff */
[----:B------:R-:W-:Y:S01]  /*3d50*/  STG.E.U16 desc[UR14][R32.64], R15 ;  /* 0x0000000f20007986 */ /* 0x000fe2000c10150e */
[-C--:B------:R-:W-:Y:S01]  /*3d60*/  LEA.HI.X.SX32 R41, R21, R20.reuse, 0x1, P3 ;  /* 0x0000001415297211 */ /* 0x080fe200018f0eff */
[----:B------:R-:W-:Y:S01]  /*3d70*/  IMAD R51, R18, 0x2, R49 ;  /* 0x0000000212337824 */ /* 0x000fe200078e0231 */
[----:B------:R-:W-:Y:S01]  /*3d80*/  LEA R42, P4, R25, R19, 0x1 ;  /* 0x00000013192a7211 */ /* 0x000fe200078808ff */
[----:B0-----:R-:W0:Y:S01]  /*3d90*/  LDC.64 R10, c[0x0][0x3a0] ;  /* 0x0000e800ff0a7b82 */ /* 0x001e220000000a00 */
[----:B------:R-:W-:-:S02]  /*3da0*/  LEA.HI.X.SX32 R39, R43, R20, 0x1, P2 ;  /* 0x000000142b277211 */ /* 0x000fc400010f0eff */
[C---:B------:R-:W-:Y:S02]  /*3db0*/  LEA R21, R18.reuse, R51, 0x1 ;  /* 0x0000003312157211 */ /* 0x040fe400078e08ff */
[-C--:B------:R-:W-:Y:S02]  /*3dc0*/  LEA.HI.X.SX32 R43, R25, R20.reuse, 0x1, P4 ;  /* 0x00000014192b7211 */ /* 0x080fe400020f0eff */
[-C--:B------:R-:W-:Y:S01]  /*3dd0*/  LEA R22, P2, R45, R19.reuse, 0x1 ;  /* 0x000000132d167211 */ /* 0x080fe200078408ff */
[C---:B------:R-:W-:Y:S01]  /*3de0*/  IMAD R25, R18.reuse, 0x2, R21 ;  /* 0x0000000212197824 */ /* 0x040fe200078e0215 */
[-C--:B------:R-:W-:Y:S02]  /*3df0*/  LEA R44, P3, R47, R19.reuse, 0x1 ;  /* 0x000000132f2c7211 */ /* 0x080fe400078608ff */
[----:B------:R-:W-:Y:S01]  /*3e00*/  LEA R46, P4, R49, R19, 0x1 ;  /* 0x00000013312e7211 */ /* 0x000fe200078808ff */
[----:B------:R-:W-:Y:S01]  /*3e10*/  IMAD R53, R18, 0x2, R25 ;  /* 0x0000000212357824 */ /* 0x000fe200078e0219 */
[----:B------:R-:W-:-:S02]  /*3e20*/  LEA.HI.X.SX32 R23, R45, R20, 0x1, P2 ;  /* 0x000000142d177211 */ /* 0x000fc400010f0eff */
[-C--:B------:R-:W-:Y:S02]  /*3e30*/  LEA.HI.X.SX32 R45, R47, R20.reuse, 0x1, P3 ;  /* 0x000000142f2d7211 */ /* 0x080fe400018f0eff */
[----:B------:R-:W-:Y:S02]  /*3e40*/  LEA.HI.X.SX32 R47, R49, R20, 0x1, P4 ;  /* 0x00000014312f7211 */ /* 0x000fe400020f0eff */
[-C--:B------:R-:W-:Y:S02]  /*3e50*/  LEA R18, P2, R51, R19.reuse, 0x1 ;  /* 0x0000001333127211 */ /* 0x080fe400078408ff */
[-C--:B------:R-:W-:Y:S02]  /*3e60*/  LEA R48, P3, R21, R19.reuse, 0x1 ;  /* 0x0000001315307211 */ /* 0x080fe400078608ff */
[-C--:B------:R-:W-:Y:S02]  /*3e70*/  LEA R50, P4, R25, R19.reuse, 0x1 ;  /* 0x0000001319327211 */ /* 0x080fe400078808ff */
[----:B------:R-:W-:-:S02]  /*3e80*/  LEA R52, P5, R53, R19, 0x1 ;  /* 0x0000001335347211 */ /* 0x000fc400078a08ff */
[-C--:B------:R-:W-:Y:S02]  /*3e90*/  LEA.HI.X.SX32 R19, R51, R20.reuse, 0x1, P2 ;  /* 0x0000001433137211 */ /* 0x080fe400010f0eff */
[-C--:B------:R-:W-:Y:S02]  /*3ea0*/  LEA.HI.X.SX32 R49, R21, R20.reuse, 0x1, P3 ;  /* 0x0000001415317211 */ /* 0x080fe400018f0eff */
[-C--:B------:R-:W-:Y:S02]  /*3eb0*/  LEA.HI.X.SX32 R51, R25, R20.reuse, 0x1, P4 ;  /* 0x0000001419337211 */ /* 0x080fe400020f0eff */
[----:B------:R-:W-:Y:S02]  /*3ec0*/  LEA.HI.X.SX32 R53, R53, R20, 0x1, P5 ;  /* 0x0000001435357211 */ /* 0x000fe400028f0eff */
[----:B------:R-:W-:Y:S02]  /*3ed0*/  PRMT R9, R12, 0x7632, R9 ;  /* 0x000076320c097816 */ /* 0x000fe40000000009 */
[----:B------:R-:W-:-:S02]  /*3ee0*/  PRMT R20, R13, 0x7632, R20 ;  /* 0x000076320d147816 */ /* 0x000fc40000000014 */
[----:B------:R-:W-:Y:S01]  /*3ef0*/  PRMT R21, R14, 0x7632, R21 ;  /* 0x000076320e157816 */ /* 0x000fe20000000015 */
[----:B------:R2:W-:Y:S01]  /*3f00*/  STG.E.U16 desc[UR14][R34.64], R9 ;  /* 0x0000000922007986 */ /* 0x0005e2000c10150e */
[----:B------:R-:W-:Y:S02]  /*3f10*/  PRMT R25, R15, 0x7632, R25 ;  /* 0x000076320f197816 */ /* 0x000fe40000000019 */
[----:B----4-:R-:W-:Y:S01]  /*3f20*/  PRMT R8, R4, 0x7632, R8 ;  /* 0x0000763204087816 */ /* 0x010fe20000000008 */
[----:B------:R-:W-:Y:S01]  /*3f30*/  STG.E.U16 desc[UR14][R36.64], R20 ;  /* 0x0000001424007986 */ /* 0x000fe2000c10150e */
[----:B------:R-:W-:Y:S02]  /*3f40*/  PRMT R12, R5, 0x7632, R12 ;  /* 0x00007632050c7816 */ /* 0x000fe4000000000c */
[----:B-1----:R-:W-:Y:S01]  /*3f50*/  PRMT R13, R6, 0x7632, R13 ;  /* 0x00007632060d7816 */ /* 0x002fe2000000000d */
[----:B------:R-:W-:Y:S01]  /*3f60*/  STG.E.U16 desc[UR14][R38.64], R21 ;  /* 0x0000001526007986 */ /* 0x000fe2000c10150e */
[----:B------:R-:W-:-:S03]  /*3f70*/  PRMT R26, R7, 0x7632, R26 ;  /* 0x00007632071a7816 */ /* 0x000fc6000000001a */
[----:B------:R-:W-:Y:S01]  /*3f80*/  STG.E.U16 desc[UR14][R40.64], R25 ;  /* 0x0000001928007986 */ /* 0x000fe2000c10150e */
[----:B--2---:R-:W-:Y:S02]  /*3f90*/  FSEL R9, R16, -INF , P0 ;  /* 0xff80000010097808 */ /* 0x004fe40000000000 */
[C---:B------:R-:W-:Y:S01]  /*3fa0*/  LOP3.LUT P0, RZ, R0.reuse, 0x100, RZ, 0xc0, !PT ;  /* 0x0000010000ff7812 */ /* 0x040fe2000780c0ff */
[----:B------:R-:W-:Y:S02]  /*3fb0*/  STG.E.U16 desc[UR14][R42.64], R4 ;  /* 0x000000042a007986 */ /* 0x000fe4000c10150e */
[----:B------:R-:W-:Y:S01]  /*3fc0*/  FFMA R16, R9, 0.69314718246459960938, R2 ;  /* 0x3f31721809107823 */ /* 0x000fe20000000002 */
[----:B------:R-:W-:Y:S01]  /*3fd0*/  IMAD.SHL.U32 R2, R0, 0x2, RZ ;  /* 0x0000000200027824 */ /* 0x000fe200078e00ff */
[----:B------:R1:W-:Y:S01]  /*3fe0*/  STG.E.U16 desc[UR14][R22.64], R5 ;  /* 0x0000000516007986 */ /* 0x0003e2000c10150e */
[----:B------:R-:W-:-:S03]  /*3ff0*/  IMAD.HI R0, R83, 0x4, RZ ;  /* 0x0000000453007827 */ /* 0x000fc600078e02ff */
[----:B------:R2:W-:Y:S01]  /*4000*/  STG.E.U16 desc[UR14][R44.64], R6 ;  /* 0x000000062c007986 */ /* 0x0005e2000c10150e */
[----:B------:R-:W-:-:S03]  /*4010*/  LOP3.LUT R2, R2, 0x3f8, RZ, 0xc0, !PT ;  /* 0x000003f802027812 */ /* 0x000fc600078ec0ff */
[----:B------:R2:W-:Y:S04]  /*4020*/  STG.E.U16 desc[UR14][R46.64], R7 ;  /* 0x000000072e007986 */ /* 0x0005e8000c10150e */
[----:B------:R2:W-:Y:S01]  /*4030*/  STG.E.U16 desc[UR14][R18.64], R8 ;  /* 0x0000000812007986 */ /* 0x0005e2000c10150e */
[----:B-1----:R-:W-:-:S03]  /*4040*/  IMAD.SHL.U32 R5, R83, 0x4, RZ ;  /* 0x0000000453057824 */ /* 0x002fc600078e00ff */
[----:B------:R2:W-:Y:S02]  /*4050*/  STG.E.U16 desc[UR14][R48.64], R12 ;  /* 0x0000000c30007986 */ /* 0x0005e4000c10150e */
[----:B0-----:R-:W-:Y:S02]  /*4060*/  IADD3 R4, P1, P2, R5, UR7, R10 ;  /* 0x0000000705047c10 */ /* 0x001fe4000fa3e00a */
[----:B------:R2:W-:Y:S02]  /*4070*/  STG.E.U16 desc[UR14][R50.64], R13 ;  /* 0x0000000d32007986 */ /* 0x0005e4000c10150e */
[----:B------:R-:W-:Y:S02]  /*4080*/  IADD3.X R5, PT, PT, R0, UR5, R11, P1, P2 ;  /* 0x0000000500057c10 */ /* 0x000fe40008fe440b */
[----:B------:R2:W-:Y:S01]  /*4090*/  STG.E.U16 desc[UR14][R52.64], R26 ;  /* 0x0000001a34007986 */ /* 0x0005e2000c10150e */
[----:B------:R-:W-:Y:S06]  /*40a0*/  BAR.SYNC.DEFER_BLOCKING 0x0 ;  /* 0x0000000000007b1d */ /* 0x000fec0000010000 */
[----:B------:R2:W-:Y:S02]  /*40b0*/  STS.64 [R2+UR6], R16 ;  /* 0x0000001002007988 */ /* 0x0005e40008000a06 */
[----:B------:R-:W-:Y:S06]  /*40c0*/  BAR.SYNC.DEFER_BLOCKING 0x0 ;  /* 0x0000000000007b1d */ /* 0x000fec0000010000 */
[----:B------:R-:W-:Y:S05]  /*40d0*/  @P0 EXIT ;  /* 0x000000000000094d */ /* 0x000fea0003800000 */
[----:B------:R-:W0:Y:S04]  /*40e0*/  LDS R3, [R3] ;  /* 0x0000000003037984 */ /* 0x000e280000000800 */
[----:B0-----:R-:W-:Y:S01]  /*40f0*/  STG.E desc[UR14][R4.64], R3 ;  /* 0x0000000304007986 */ /* 0x001fe2000c10190e */
[----:B------:R-:W-:Y:S05]  /*4100*/  EXIT ;  /* 0x000000000000794d */ /* 0x000fea0003800000 */
.L_x_2:
[----:B------:R-:W-:-:S00]  /*4110*/  BRA `(.L_x_2) ;  /* 0xfffffffc00fc7947 */ /* 0x000fc0000383ffff */
[----:B------:R-:W-:-:S00]  /*4120*/  NOP ;  /* 0x0000000000007918 */ /* 0x000fc00000000000 */
        /* <DEDUP_REMOVED lines=13> */
.L_x_3:


//--------------------- .nv.global.init           --------------------------
	.section	.nv.global.init,"aw",@progbits
.nv.global.init:
	.type		_$_str,@object
	.size		_$_str,(.L_0 - _$_str)
_$_str:
        /*0000*/ 	.byte	0x5f, 0x5f, 0x43, 0x55, 0x44, 0x41, 0x5f, 0x46, 0x54, 0x5a, 0x00
.L_0:


//--------------------- .nv.shared.attn_fwd       --------------------------
	.section	.nv.shared.attn_fwd,"aw",@nobits
	.sectionflags	@""
	.align	16
	.zero		1024


//--------------------- .nv.shared.reserved.0     --------------------------
	.section	.nv.shared.reserved.0,"aw",@nobits
	.weak		__nv_reservedSMEM_offset_0_alias
	.size		__nv_reservedSMEM_offset_0_alias, 0, 64
	.other		__nv_reservedSMEM_offset_0_alias,@"STO_CUDA_RESERVED_SHARED STV_DEFAULT"
__nv_reservedSMEM_offset_0_alias:
	.zero		0
	.zero		64


//--------------------- .nv.constant0.attn_fwd    --------------------------
	.section	.nv.constant0.attn_fwd,"a",@progbits
	.sectionflags	@""
	.align	4
.nv.constant0.attn_fwd:
	.zero		1032


//--------------------- SYMBOLS --------------------------

	.type		.nv.reservedSmem.offset0,@object
	.size		.nv.reservedSmem.offset0,0x4
	.type		.nv.reservedSmem.cap,@object
	.size		.nv.reservedSmem.cap,0x4
